//
// Generated by NVIDIA NVVM Compiler
//
// Compiler Build ID: CL-36424714
// Cuda compilation tools, release 13.0, V13.0.88
// Based on NVVM 20.0.0
//

.version 9.0
.target sm_100
.address_size 64

	// .globl	_Z14calc_distancesPdS_S_ii
.func  (.param .b64 func_retval0) __internal_accurate_pow
(
	.param .b64 __internal_accurate_pow_param_0
)
;

.visible .entry _Z14calc_distancesPdS_S_ii(
	.param .u64 .ptr .align 1 _Z14calc_distancesPdS_S_ii_param_0,
	.param .u64 .ptr .align 1 _Z14calc_distancesPdS_S_ii_param_1,
	.param .u64 .ptr .align 1 _Z14calc_distancesPdS_S_ii_param_2,
	.param .u32 _Z14calc_distancesPdS_S_ii_param_3,
	.param .u32 _Z14calc_distancesPdS_S_ii_param_4
)
{
	.reg .pred 	%p<60>;
	.reg .b32 	%r<81>;
	.reg .b64 	%rd<39>;
	.reg .b64 	%fd<112>;

	ld.param.u64 	%rd19, [_Z14calc_distancesPdS_S_ii_param_1];
	ld.param.u64 	%rd18, [_Z14calc_distancesPdS_S_ii_param_2];
	ld.param.u32 	%r21, [_Z14calc_distancesPdS_S_ii_param_3];
	cvta.to.global.u64 	%rd1, %rd18;
	cvta.to.global.u64 	%rd2, %rd19;
	mov.u32 	%r1, %ctaid.x;
	mul.lo.s32 	%r23, %r21, %r1;
	cvt.u64.u32 	%rd3, %r23;
	mov.u32 	%r2, %tid.x;
	mul.lo.s32 	%r24, %r21, %r2;
	cvt.u64.u32 	%rd4, %r24;
	setp.lt.s32 	%p2, %r21, 1;
	mov.f64 	%fd111, 0d0000000000000000;
	@%p2 bra 	$L__BB0_32;
	ld.param.u32 	%r74, [_Z14calc_distancesPdS_S_ii_param_3];
	mov.f64 	%fd44, 0d4000000000000000;
	{
	.reg .b32 %temp; 
	mov.b64 	{%temp, %r3}, %fd44;
	}
	and.b32  	%r4, %r3, 2146435072;
	setp.eq.s32 	%p3, %r4, 1062207488;
	setp.lt.s32 	%p4, %r3, 0;
	selp.b32 	%r5, 0, 2146435072, %p4;
	and.b32  	%r26, %r3, 2147483647;
	setp.ne.s32 	%p5, %r26, 1071644672;
	and.pred  	%p1, %p3, %p5;
	or.b32  	%r6, %r5, -2147483648;
	and.b32  	%r7, %r74, 3;
	setp.lt.u32 	%p6, %r74, 4;
	mov.f64 	%fd111, 0d0000000000000000;
	mov.b32 	%r79, 0;
	@%p6 bra 	$L__BB0_24;
	ld.param.u32 	%r75, [_Z14calc_distancesPdS_S_ii_param_3];
	and.b32  	%r27, %r75, 2147483644;
	neg.s32 	%r78, %r27;
	shl.b64 	%rd20, %rd3, 3;
	add.s64 	%rd21, %rd20, %rd2;
	add.s64 	%rd36, %rd21, 16;
	shl.b64 	%rd22, %rd4, 3;
	add.s64 	%rd23, %rd22, %rd1;
	add.s64 	%rd35, %rd23, 16;
	mov.f64 	%fd111, 0d0000000000000000;
$L__BB0_3:
	setp.lt.s32 	%p7, %r3, 0;
	setp.eq.s32 	%p8, %r4, 1062207488;
	ld.global.f64 	%fd46, [%rd36+-16];
	ld.global.f64 	%fd47, [%rd35+-16];
	sub.f64 	%fd2, %fd46, %fd47;
	{
	.reg .b32 %temp; 
	mov.b64 	{%temp, %r10}, %fd2;
	}
	abs.f64 	%fd3, %fd2;
	{ // callseq 0, 0
	.param .b64 param0;
	st.param.f64 	[param0], %fd3;
	.param .b64 retval0;
	call.uni (retval0), 
	__internal_accurate_pow, 
	(
	param0
	);
	ld.param.f64 	%fd48, [retval0];
	} // callseq 0
	setp.lt.s32 	%p10, %r10, 0;
	neg.f64 	%fd50, %fd48;
	selp.f64 	%fd51, %fd50, %fd48, %p8;
	selp.f64 	%fd52, %fd51, %fd48, %p10;
	setp.eq.f64 	%p11, %fd2, 0d0000000000000000;
	selp.b32 	%r28, %r10, 0, %p8;
	or.b32  	%r29, %r28, 2146435072;
	selp.b32 	%r30, %r29, %r28, %p7;
	mov.b32 	%r31, 0;
	mov.b64 	%fd53, {%r31, %r30};
	selp.f64 	%fd103, %fd53, %fd52, %p11;
	add.f64 	%fd54, %fd2, 0d4000000000000000;
	{
	.reg .b32 %temp; 
	mov.b64 	{%temp, %r32}, %fd54;
	}
	and.b32  	%r33, %r32, 2146435072;
	setp.ne.s32 	%p12, %r33, 2146435072;
	@%p12 bra 	$L__BB0_8;
	setp.num.f64 	%p13, %fd2, %fd2;
	@%p13 bra 	$L__BB0_6;
	mov.f64 	%fd55, 0d4000000000000000;
	add.rn.f64 	%fd103, %fd2, %fd55;
	bra.uni 	$L__BB0_8;
$L__BB0_6:
	setp.neu.f64 	%p14, %fd3, 0d7FF0000000000000;
	@%p14 bra 	$L__BB0_8;
	selp.b32 	%r34, %r6, %r5, %p1;
	selp.b32 	%r35, %r34, %r5, %p10;
	mov.b32 	%r36, 0;
	mov.b64 	%fd103, {%r36, %r35};
$L__BB0_8:
	setp.eq.f64 	%p19, %fd2, 0d3FF0000000000000;
	selp.f64 	%fd56, 0d3FF0000000000000, %fd103, %p19;
	add.f64 	%fd8, %fd111, %fd56;
	ld.global.f64 	%fd57, [%rd36+-8];
	ld.global.f64 	%fd58, [%rd35+-8];
	sub.f64 	%fd9, %fd57, %fd58;
	{
	.reg .b32 %temp; 
	mov.b64 	{%temp, %r11}, %fd9;
	}
	abs.f64 	%fd10, %fd9;
	{ // callseq 1, 0
	.param .b64 param0;
	st.param.f64 	[param0], %fd10;
	.param .b64 retval0;
	call.uni (retval0), 
	__internal_accurate_pow, 
	(
	param0
	);
	ld.param.f64 	%fd59, [retval0];
	} // callseq 1
	setp.lt.s32 	%p20, %r11, 0;
	neg.f64 	%fd61, %fd59;
	selp.f64 	%fd62, %fd61, %fd59, %p8;
	selp.f64 	%fd63, %fd62, %fd59, %p20;
	setp.eq.f64 	%p21, %fd9, 0d0000000000000000;
	selp.b32 	%r37, %r11, 0, %p8;
	or.b32  	%r38, %r37, 2146435072;
	selp.b32 	%r39, %r38, %r37, %p7;
	mov.b32 	%r40, 0;
	mov.b64 	%fd64, {%r40, %r39};
	selp.f64 	%fd104, %fd64, %fd63, %p21;
	add.f64 	%fd65, %fd9, 0d4000000000000000;
	{
	.reg .b32 %temp; 
	mov.b64 	{%temp, %r41}, %fd65;
	}
	and.b32  	%r42, %r41, 2146435072;
	setp.ne.s32 	%p22, %r42, 2146435072;
	@%p22 bra 	$L__BB0_13;
	setp.nan.f64 	%p23, %fd9, %fd9;
	@%p23 bra 	$L__BB0_12;
	setp.neu.f64 	%p24, %fd10, 0d7FF0000000000000;
	@%p24 bra 	$L__BB0_13;
	selp.b32 	%r43, %r6, %r5, %p1;
	selp.b32 	%r44, %r43, %r5, %p20;
	mov.b32 	%r45, 0;
	mov.b64 	%fd104, {%r45, %r44};
	bra.uni 	$L__BB0_13;
$L__BB0_12:
	mov.f64 	%fd66, 0d4000000000000000;
	add.rn.f64 	%fd104, %fd9, %fd66;
$L__BB0_13:
	setp.eq.f64 	%p29, %fd9, 0d3FF0000000000000;
	selp.f64 	%fd67, 0d3FF0000000000000, %fd104, %p29;
	add.f64 	%fd15, %fd8, %fd67;
	ld.global.f64 	%fd68, [%rd36];
	ld.global.f64 	%fd69, [%rd35];
	sub.f64 	%fd16, %fd68, %fd69;
	{
	.reg .b32 %temp; 
	mov.b64 	{%temp, %r12}, %fd16;
	}
	abs.f64 	%fd17, %fd16;
	{ // callseq 2, 0
	.param .b64 param0;
	st.param.f64 	[param0], %fd17;
	.param .b64 retval0;
	call.uni (retval0), 
	__internal_accurate_pow, 
	(
	param0
	);
	ld.param.f64 	%fd70, [retval0];
	} // callseq 2
	setp.lt.s32 	%p30, %r12, 0;
	neg.f64 	%fd72, %fd70;
	selp.f64 	%fd73, %fd72, %fd70, %p8;
	selp.f64 	%fd74, %fd73, %fd70, %p30;
	setp.eq.f64 	%p31, %fd16, 0d0000000000000000;
	selp.b32 	%r46, %r12, 0, %p8;
	or.b32  	%r47, %r46, 2146435072;
	selp.b32 	%r48, %r47, %r46, %p7;
	mov.b32 	%r49, 0;
	mov.b64 	%fd75, {%r49, %r48};
	selp.f64 	%fd105, %fd75, %fd74, %p31;
	add.f64 	%fd76, %fd16, 0d4000000000000000;
	{
	.reg .b32 %temp; 
	mov.b64 	{%temp, %r50}, %fd76;
	}
	and.b32  	%r51, %r50, 2146435072;
	setp.ne.s32 	%p32, %r51, 2146435072;
	@%p32 bra 	$L__BB0_18;
	setp.nan.f64 	%p33, %fd16, %fd16;
	@%p33 bra 	$L__BB0_17;
	setp.neu.f64 	%p34, %fd17, 0d7FF0000000000000;
	@%p34 bra 	$L__BB0_18;
	selp.b32 	%r52, %r6, %r5, %p1;
	selp.b32 	%r53, %r52, %r5, %p30;
	mov.b32 	%r54, 0;
	mov.b64 	%fd105, {%r54, %r53};
	bra.uni 	$L__BB0_18;
$L__BB0_17:
	mov.f64 	%fd77, 0d4000000000000000;
	add.rn.f64 	%fd105, %fd16, %fd77;
$L__BB0_18:
	setp.eq.f64 	%p39, %fd16, 0d3FF0000000000000;
	selp.f64 	%fd78, 0d3FF0000000000000, %fd105, %p39;
	add.f64 	%fd22, %fd15, %fd78;
	ld.global.f64 	%fd79, [%rd36+8];
	ld.global.f64 	%fd80, [%rd35+8];
	sub.f64 	%fd23, %fd79, %fd80;
	{
	.reg .b32 %temp; 
	mov.b64 	{%temp, %r13}, %fd23;
	}
	abs.f64 	%fd24, %fd23;
	{ // callseq 3, 0
	.param .b64 param0;
	st.param.f64 	[param0], %fd24;
	.param .b64 retval0;
	call.uni (retval0), 
	__internal_accurate_pow, 
	(
	param0
	);
	ld.param.f64 	%fd81, [retval0];
	} // callseq 3
	setp.lt.s32 	%p40, %r13, 0;
	neg.f64 	%fd83, %fd81;
	selp.f64 	%fd84, %fd83, %fd81, %p8;
	selp.f64 	%fd85, %fd84, %fd81, %p40;
	setp.eq.f64 	%p41, %fd23, 0d0000000000000000;
	selp.b32 	%r55, %r13, 0, %p8;
	or.b32  	%r56, %r55, 2146435072;
	selp.b32 	%r57, %r56, %r55, %p7;
	mov.b32 	%r58, 0;
	mov.b64 	%fd86, {%r58, %r57};
	selp.f64 	%fd106, %fd86, %fd85, %p41;
	add.f64 	%fd87, %fd23, 0d4000000000000000;
	{
	.reg .b32 %temp; 
	mov.b64 	{%temp, %r59}, %fd87;
	}
	and.b32  	%r60, %r59, 2146435072;
	setp.ne.s32 	%p42, %r60, 2146435072;
	@%p42 bra 	$L__BB0_23;
	setp.nan.f64 	%p43, %fd23, %fd23;
	@%p43 bra 	$L__BB0_22;
	setp.neu.f64 	%p44, %fd24, 0d7FF0000000000000;
	@%p44 bra 	$L__BB0_23;
	selp.b32 	%r61, %r6, %r5, %p1;
	selp.b32 	%r62, %r61, %r5, %p40;
	mov.b32 	%r63, 0;
	mov.b64 	%fd106, {%r63, %r62};
	bra.uni 	$L__BB0_23;
$L__BB0_22:
	mov.f64 	%fd88, 0d4000000000000000;
	add.rn.f64 	%fd106, %fd23, %fd88;
$L__BB0_23:
	ld.param.u32 	%r76, [_Z14calc_distancesPdS_S_ii_param_3];
	and.b32  	%r79, %r76, 2147483644;
	setp.eq.f64 	%p46, %fd23, 0d3FF0000000000000;
	selp.f64 	%fd89, 0d3FF0000000000000, %fd106, %p46;
	add.f64 	%fd111, %fd22, %fd89;
	add.s32 	%r78, %r78, 4;
	add.s64 	%rd36, %rd36, 32;
	add.s64 	%rd35, %rd35, 32;
	setp.ne.s32 	%p47, %r78, 0;
	@%p47 bra 	$L__BB0_3;
$L__BB0_24:
	setp.eq.s32 	%p48, %r7, 0;
	@%p48 bra 	$L__BB0_32;
	ld.param.u64 	%rd34, [_Z14calc_distancesPdS_S_ii_param_2];
	cvt.u64.u32 	%rd24, %r79;
	add.s64 	%rd25, %rd24, %rd4;
	shl.b64 	%rd26, %rd25, 3;
	cvta.to.global.u64 	%rd27, %rd34;
	add.s64 	%rd38, %rd27, %rd26;
	add.s64 	%rd28, %rd24, %rd3;
	shl.b64 	%rd29, %rd28, 3;
	add.s64 	%rd37, %rd2, %rd29;
	neg.s32 	%r80, %r7;
	selp.b32 	%r70, %r6, %r5, %p1;
$L__BB0_26:
	.pragma "nounroll";
	setp.lt.s32 	%p49, %r3, 0;
	setp.eq.s32 	%p50, %r4, 1062207488;
	ld.global.f64 	%fd90, [%rd37];
	ld.global.f64 	%fd91, [%rd38];
	sub.f64 	%fd33, %fd90, %fd91;
	{
	.reg .b32 %temp; 
	mov.b64 	{%temp, %r19}, %fd33;
	}
	abs.f64 	%fd34, %fd33;
	{ // callseq 4, 0
	.param .b64 param0;
	st.param.f64 	[param0], %fd34;
	.param .b64 retval0;
	call.uni (retval0), 
	__internal_accurate_pow, 
	(
	param0
	);
	ld.param.f64 	%fd92, [retval0];
	} // callseq 4
	setp.lt.s32 	%p52, %r19, 0;
	neg.f64 	%fd94, %fd92;
	selp.f64 	%fd95, %fd94, %fd92, %p50;
	selp.f64 	%fd96, %fd95, %fd92, %p52;
	setp.eq.f64 	%p53, %fd33, 0d0000000000000000;
	selp.b32 	%r64, %r19, 0, %p50;
	or.b32  	%r65, %r64, 2146435072;
	selp.b32 	%r66, %r65, %r64, %p49;
	mov.b32 	%r67, 0;
	mov.b64 	%fd97, {%r67, %r66};
	selp.f64 	%fd110, %fd97, %fd96, %p53;
	add.f64 	%fd98, %fd33, 0d4000000000000000;
	{
	.reg .b32 %temp; 
	mov.b64 	{%temp, %r68}, %fd98;
	}
	and.b32  	%r69, %r68, 2146435072;
	setp.ne.s32 	%p54, %r69, 2146435072;
	@%p54 bra 	$L__BB0_31;
	setp.nan.f64 	%p55, %fd33, %fd33;
	@%p55 bra 	$L__BB0_30;
	setp.neu.f64 	%p56, %fd34, 0d7FF0000000000000;
	@%p56 bra 	$L__BB0_31;
	setp.lt.s32 	%p57, %r19, 0;
	selp.b32 	%r71, %r70, %r5, %p57;
	mov.b32 	%r72, 0;
	mov.b64 	%fd110, {%r72, %r71};
	bra.uni 	$L__BB0_31;
$L__BB0_30:
	mov.f64 	%fd99, 0d4000000000000000;
	add.rn.f64 	%fd110, %fd33, %fd99;
$L__BB0_31:
	setp.eq.f64 	%p58, %fd33, 0d3FF0000000000000;
	selp.f64 	%fd100, 0d3FF0000000000000, %fd110, %p58;
	add.f64 	%fd111, %fd111, %fd100;
	add.s64 	%rd38, %rd38, 8;
	add.s64 	%rd37, %rd37, 8;
	add.s32 	%r80, %r80, 1;
	setp.ne.s32 	%p59, %r80, 0;
	@%p59 bra 	$L__BB0_26;
$L__BB0_32:
	ld.param.u32 	%r77, [_Z14calc_distancesPdS_S_ii_param_4];
	ld.param.u64 	%rd33, [_Z14calc_distancesPdS_S_ii_param_0];
	cvta.to.global.u64 	%rd30, %rd33;
	sqrt.rn.f64 	%fd101, %fd111;
	mad.lo.s32 	%r73, %r77, %r1, %r2;
	mul.wide.u32 	%rd31, %r73, 8;
	add.s64 	%rd32, %rd30, %rd31;
	st.global.f64 	[%rd32], %fd101;
	ret;

}
	// .globl	_Z12updateLabelsPiPdii
.visible .entry _Z12updateLabelsPiPdii(
	.param .u64 .ptr .align 1 _Z12updateLabelsPiPdii_param_0,
	.param .u64 .ptr .align 1 _Z12updateLabelsPiPdii_param_1,
	.param .u32 _Z12updateLabelsPiPdii_param_2,
	.param .u32 _Z12updateLabelsPiPdii_param_3
)
{
	.reg .pred 	%p<40>;
	.reg .b32 	%r<110>;
	.reg .b64 	%rd<29>;
	.reg .b64 	%fd<71>;

	ld.param.u64 	%rd9, [_Z12updateLabelsPiPdii_param_0];
	ld.param.u64 	%rd10, [_Z12updateLabelsPiPdii_param_1];
	ld.param.u32 	%r31, [_Z12updateLabelsPiPdii_param_2];
	ld.param.u32 	%r32, [_Z12updateLabelsPiPdii_param_3];
	mov.u32 	%r33, %ctaid.x;
	mov.u32 	%r34, %ntid.x;
	mov.u32 	%r35, %tid.x;
	mad.lo.s32 	%r1, %r33, %r34, %r35;
	setp.ge.s32 	%p1, %r1, %r32;
	@%p1 bra 	$L__BB1_15;
	cvta.to.global.u64 	%rd1, %rd10;
	mul.lo.s32 	%r37, %r31, %r1;
	cvt.s64.s32 	%rd2, %r37;
	setp.lt.s32 	%p2, %r31, 1;
	mov.b32 	%r109, -1;
	@%p2 bra 	$L__BB1_14;
	and.b32  	%r2, %r31, 15;
	setp.lt.u32 	%p3, %r31, 16;
	mov.f64 	%fd67, 0d7FEFFFFFFFFFFFFF;
	mov.b32 	%r109, -1;
	mov.b32 	%r101, 0;
	@%p3 bra 	$L__BB1_5;
	and.b32  	%r101, %r31, 2147483632;
	shl.b64 	%rd11, %rd2, 3;
	add.s64 	%rd12, %rd11, %rd1;
	add.s64 	%rd27, %rd12, 64;
	mov.f64 	%fd67, 0d7FEFFFFFFFFFFFFF;
	mov.b32 	%r109, -1;
	mov.b32 	%r95, 0;
$L__BB1_4:
	.pragma "nounroll";
	ld.global.f64 	%fd12, [%rd27+-64];
	setp.lt.f64 	%p4, %fd12, %fd67;
	selp.f64 	%fd13, %fd12, %fd67, %p4;
	selp.b32 	%r43, %r95, %r109, %p4;
	ld.global.f64 	%fd14, [%rd27+-56];
	setp.lt.f64 	%p5, %fd14, %fd13;
	selp.f64 	%fd15, %fd14, %fd13, %p5;
	add.s32 	%r44, %r95, 1;
	selp.b32 	%r45, %r44, %r43, %p5;
	ld.global.f64 	%fd16, [%rd27+-48];
	setp.lt.f64 	%p6, %fd16, %fd15;
	selp.f64 	%fd17, %fd16, %fd15, %p6;
	add.s32 	%r46, %r95, 2;
	selp.b32 	%r47, %r46, %r45, %p6;
	ld.global.f64 	%fd18, [%rd27+-40];
	setp.lt.f64 	%p7, %fd18, %fd17;
	selp.f64 	%fd19, %fd18, %fd17, %p7;
	add.s32 	%r48, %r95, 3;
	selp.b32 	%r49, %r48, %r47, %p7;
	ld.global.f64 	%fd20, [%rd27+-32];
	setp.lt.f64 	%p8, %fd20, %fd19;
	selp.f64 	%fd21, %fd20, %fd19, %p8;
	add.s32 	%r50, %r95, 4;
	selp.b32 	%r51, %r50, %r49, %p8;
	ld.global.f64 	%fd22, [%rd27+-24];
	setp.lt.f64 	%p9, %fd22, %fd21;
	selp.f64 	%fd23, %fd22, %fd21, %p9;
	add.s32 	%r52, %r95, 5;
	selp.b32 	%r53, %r52, %r51, %p9;
	ld.global.f64 	%fd24, [%rd27+-16];
	setp.lt.f64 	%p10, %fd24, %fd23;
	selp.f64 	%fd25, %fd24, %fd23, %p10;
	add.s32 	%r54, %r95, 6;
	selp.b32 	%r55, %r54, %r53, %p10;
	ld.global.f64 	%fd26, [%rd27+-8];
	setp.lt.f64 	%p11, %fd26, %fd25;
	selp.f64 	%fd27, %fd26, %fd25, %p11;
	add.s32 	%r56, %r95, 7;
	selp.b32 	%r57, %r56, %r55, %p11;
	ld.global.f64 	%fd28, [%rd27];
	setp.lt.f64 	%p12, %fd28, %fd27;
	selp.f64 	%fd29, %fd28, %fd27, %p12;
	add.s32 	%r58, %r95, 8;
	selp.b32 	%r59, %r58, %r57, %p12;
	ld.global.f64 	%fd30, [%rd27+8];
	setp.lt.f64 	%p13, %fd30, %fd29;
	selp.f64 	%fd31, %fd30, %fd29, %p13;
	add.s32 	%r60, %r95, 9;
	selp.b32 	%r61, %r60, %r59, %p13;
	ld.global.f64 	%fd32, [%rd27+16];
	setp.lt.f64 	%p14, %fd32, %fd31;
	selp.f64 	%fd33, %fd32, %fd31, %p14;
	add.s32 	%r62, %r95, 10;
	selp.b32 	%r63, %r62, %r61, %p14;
	ld.global.f64 	%fd34, [%rd27+24];
	setp.lt.f64 	%p15, %fd34, %fd33;
	selp.f64 	%fd35, %fd34, %fd33, %p15;
	add.s32 	%r64, %r95, 11;
	selp.b32 	%r65, %r64, %r63, %p15;
	ld.global.f64 	%fd36, [%rd27+32];
	setp.lt.f64 	%p16, %fd36, %fd35;
	selp.f64 	%fd37, %fd36, %fd35, %p16;
	add.s32 	%r66, %r95, 12;
	selp.b32 	%r67, %r66, %r65, %p16;
	ld.global.f64 	%fd38, [%rd27+40];
	setp.lt.f64 	%p17, %fd38, %fd37;
	selp.f64 	%fd39, %fd38, %fd37, %p17;
	add.s32 	%r68, %r95, 13;
	selp.b32 	%r69, %r68, %r67, %p17;
	ld.global.f64 	%fd40, [%rd27+48];
	setp.lt.f64 	%p18, %fd40, %fd39;
	selp.f64 	%fd41, %fd40, %fd39, %p18;
	add.s32 	%r70, %r95, 14;
	selp.b32 	%r71, %r70, %r69, %p18;
	ld.global.f64 	%fd42, [%rd27+56];
	setp.lt.f64 	%p19, %fd42, %fd41;
	selp.f64 	%fd67, %fd42, %fd41, %p19;
	add.s32 	%r72, %r95, 15;
	selp.b32 	%r109, %r72, %r71, %p19;
	add.s64 	%rd27, %rd27, 128;
	add.s32 	%r95, %r95, 16;
	setp.ne.s32 	%p20, %r95, %r101;
	@%p20 bra 	$L__BB1_4;
$L__BB1_5:
	setp.eq.s32 	%p21, %r2, 0;
	@%p21 bra 	$L__BB1_14;
	and.b32  	%r11, %r31, 7;
	setp.lt.u32 	%p22, %r2, 8;
	@%p22 bra 	$L__BB1_8;
	cvt.u64.u32 	%rd13, %r101;
	add.s64 	%rd14, %rd13, %rd2;
	shl.b64 	%rd15, %rd14, 3;
	add.s64 	%rd16, %rd1, %rd15;
	ld.global.f64 	%fd43, [%rd16];
	setp.lt.f64 	%p23, %fd43, %fd67;
	selp.f64 	%fd44, %fd43, %fd67, %p23;
	selp.b32 	%r74, %r101, %r109, %p23;
	add.s32 	%r75, %r101, 1;
	ld.global.f64 	%fd45, [%rd16+8];
	setp.lt.f64 	%p24, %fd45, %fd44;
	selp.f64 	%fd46, %fd45, %fd44, %p24;
	selp.b32 	%r76, %r75, %r74, %p24;
	add.s32 	%r77, %r101, 2;
	ld.global.f64 	%fd47, [%rd16+16];
	setp.lt.f64 	%p25, %fd47, %fd46;
	selp.f64 	%fd48, %fd47, %fd46, %p25;
	selp.b32 	%r78, %r77, %r76, %p25;
	add.s32 	%r79, %r101, 3;
	ld.global.f64 	%fd49, [%rd16+24];
	setp.lt.f64 	%p26, %fd49, %fd48;
	selp.f64 	%fd50, %fd49, %fd48, %p26;
	selp.b32 	%r80, %r79, %r78, %p26;
	add.s32 	%r81, %r101, 4;
	ld.global.f64 	%fd51, [%rd16+32];
	setp.lt.f64 	%p27, %fd51, %fd50;
	selp.f64 	%fd52, %fd51, %fd50, %p27;
	selp.b32 	%r82, %r81, %r80, %p27;
	add.s32 	%r83, %r101, 5;
	ld.global.f64 	%fd53, [%rd16+40];
	setp.lt.f64 	%p28, %fd53, %fd52;
	selp.f64 	%fd54, %fd53, %fd52, %p28;
	selp.b32 	%r84, %r83, %r82, %p28;
	add.s32 	%r85, %r101, 6;
	ld.global.f64 	%fd55, [%rd16+48];
	setp.lt.f64 	%p29, %fd55, %fd54;
	selp.f64 	%fd56, %fd55, %fd54, %p29;
	selp.b32 	%r86, %r85, %r84, %p29;
	add.s32 	%r87, %r101, 7;
	ld.global.f64 	%fd57, [%rd16+56];
	setp.lt.f64 	%p30, %fd57, %fd56;
	selp.f64 	%fd67, %fd57, %fd56, %p30;
	selp.b32 	%r109, %r87, %r86, %p30;
	add.s32 	%r101, %r101, 8;
$L__BB1_8:
	setp.eq.s32 	%p31, %r11, 0;
	@%p31 bra 	$L__BB1_14;
	and.b32  	%r17, %r31, 3;
	setp.lt.u32 	%p32, %r11, 4;
	@%p32 bra 	$L__BB1_11;
	cvt.u64.u32 	%rd17, %r101;
	add.s64 	%rd18, %rd17, %rd2;
	shl.b64 	%rd19, %rd18, 3;
	add.s64 	%rd20, %rd1, %rd19;
	ld.global.f64 	%fd58, [%rd20];
	setp.lt.f64 	%p33, %fd58, %fd67;
	selp.f64 	%fd59, %fd58, %fd67, %p33;
	selp.b32 	%r89, %r101, %r109, %p33;
	add.s32 	%r90, %r101, 1;
	ld.global.f64 	%fd60, [%rd20+8];
	setp.lt.f64 	%p34, %fd60, %fd59;
	selp.f64 	%fd61, %fd60, %fd59, %p34;
	selp.b32 	%r91, %r90, %r89, %p34;
	add.s32 	%r92, %r101, 2;
	ld.global.f64 	%fd62, [%rd20+16];
	setp.lt.f64 	%p35, %fd62, %fd61;
	selp.f64 	%fd63, %fd62, %fd61, %p35;
	selp.b32 	%r93, %r92, %r91, %p35;
	add.s32 	%r94, %r101, 3;
	ld.global.f64 	%fd64, [%rd20+24];
	setp.lt.f64 	%p36, %fd64, %fd63;
	selp.f64 	%fd67, %fd64, %fd63, %p36;
	selp.b32 	%r109, %r94, %r93, %p36;
	add.s32 	%r101, %r101, 4;
$L__BB1_11:
	setp.eq.s32 	%p37, %r17, 0;
	@%p37 bra 	$L__BB1_14;
	cvt.u64.u32 	%rd21, %r101;
	add.s64 	%rd22, %rd2, %rd21;
	shl.b64 	%rd23, %rd22, 3;
	add.s64 	%rd28, %rd1, %rd23;
	neg.s32 	%r106, %r17;
$L__BB1_13:
	.pragma "nounroll";
	ld.global.f64 	%fd65, [%rd28];
	setp.lt.f64 	%p38, %fd65, %fd67;
	selp.f64 	%fd67, %fd65, %fd67, %p38;
	selp.b32 	%r109, %r101, %r109, %p38;
	add.s32 	%r101, %r101, 1;
	add.s64 	%rd28, %rd28, 8;
	add.s32 	%r106, %r106, 1;
	setp.ne.s32 	%p39, %r106, 0;
	@%p39 bra 	$L__BB1_13;
$L__BB1_14:
	cvta.to.global.u64 	%rd24, %rd9;
	mul.wide.s32 	%rd25, %r1, 4;
	add.s64 	%rd26, %rd24, %rd25;
	st.global.u32 	[%rd26], %r109;
$L__BB1_15:
	ret;

}
	// .globl	_Z7zeroOutPdi
.visible .entry _Z7zeroOutPdi(
	.param .u64 .ptr .align 1 _Z7zeroOutPdi_param_0,
	.param .u32 _Z7zeroOutPdi_param_1
)
{
	.reg .b32 	%r<5>;
	.reg .b64 	%rd<6>;

	ld.param.u64 	%rd1, [_Z7zeroOutPdi_param_0];
	ld.param.u32 	%r1, [_Z7zeroOutPdi_param_1];
	cvta.to.global.u64 	%rd2, %rd1;
	mov.u32 	%r2, %ctaid.x;
	mov.u32 	%r3, %tid.x;
	mad.lo.s32 	%r4, %r1, %r2, %r3;
	mul.wide.u32 	%rd3, %r4, 8;
	add.s64 	%rd4, %rd2, %rd3;
	mov.b64 	%rd5, 0;
	st.global.u64 	[%rd4], %rd5;
	ret;

}
	// .globl	_Z21sumPointsAcrossLabelsPiPdS0_i
.visible .entry _Z21sumPointsAcrossLabelsPiPdS0_i(
	.param .u64 .ptr .align 1 _Z21sumPointsAcrossLabelsPiPdS0_i_param_0,
	.param .u64 .ptr .align 1 _Z21sumPointsAcrossLabelsPiPdS0_i_param_1,
	.param .u64 .ptr .align 1 _Z21sumPointsAcrossLabelsPiPdS0_i_param_2,
	.param .u32 _Z21sumPointsAcrossLabelsPiPdS0_i_param_3
)
{
	.reg .pred 	%p<2>;
	.reg .b32 	%r<7>;
	.reg .b64 	%rd<18>;
	.reg .b64 	%fd<4>;

	ld.param.u64 	%rd5, [_Z21sumPointsAcrossLabelsPiPdS0_i_param_0];
	ld.param.u64 	%rd6, [_Z21sumPointsAcrossLabelsPiPdS0_i_param_1];
	ld.param.u64 	%rd7, [_Z21sumPointsAcrossLabelsPiPdS0_i_param_2];
	ld.param.u32 	%r1, [_Z21sumPointsAcrossLabelsPiPdS0_i_param_3];
	cvta.to.global.u64 	%rd8, %rd6;
	cvta.to.global.u64 	%rd9, %rd7;
	cvta.to.global.u64 	%rd10, %rd5;
	mov.u32 	%r2, %ctaid.x;
	mov.u32 	%r3, %tid.x;
	mul.wide.u32 	%rd11, %r2, 4;
	add.s64 	%rd12, %rd10, %rd11;
	ld.global.u32 	%r4, [%rd12];
	mad.lo.s32 	%r5, %r4, %r1, %r3;
	mul.wide.s32 	%rd13, %r5, 8;
	add.s64 	%rd1, %rd8, %rd13;
	mad.lo.s32 	%r6, %r1, %r2, %r3;
	mul.wide.s32 	%rd14, %r6, 8;
	add.s64 	%rd15, %rd9, %rd14;
	ld.global.f64 	%fd1, [%rd15];
	ld.global.u64 	%rd17, [%rd1];
$L__BB3_1:
	mov.b64 	%fd2, %rd17;
	add.f64 	%fd3, %fd1, %fd2;
	mov.b64 	%rd16, %fd3;
	atom.relaxed.global.cas.b64 	%rd4, [%rd1], %rd17, %rd16;
	setp.ne.s64 	%p1, %rd17, %rd4;
	mov.u64 	%rd17, %rd4;
	@%p1 bra 	$L__BB3_1;
	ret;

}
	// .globl	_Z13sumLabelFreqsPiS_i
.visible .entry _Z13sumLabelFreqsPiS_i(
	.param .u64 .ptr .align 1 _Z13sumLabelFreqsPiS_i_param_0,
	.param .u64 .ptr .align 1 _Z13sumLabelFreqsPiS_i_param_1,
	.param .u32 _Z13sumLabelFreqsPiS_i_param_2
)
{
	.reg .pred 	%p<2>;
	.reg .b32 	%r<8>;
	.reg .b64 	%rd<9>;

	ld.param.u64 	%rd1, [_Z13sumLabelFreqsPiS_i_param_0];
	ld.param.u64 	%rd2, [_Z13sumLabelFreqsPiS_i_param_1];
	ld.param.u32 	%r2, [_Z13sumLabelFreqsPiS_i_param_2];
	mov.u32 	%r3, %ctaid.x;
	mov.u32 	%r4, %ntid.x;
	mov.u32 	%r5, %tid.x;
	mad.lo.s32 	%r1, %r3, %r4, %r5;
	setp.ge.s32 	%p1, %r1, %r2;
	@%p1 bra 	$L__BB4_2;
	cvta.to.global.u64 	%rd3, %rd1;
	cvta.to.global.u64 	%rd4, %rd2;
	mul.wide.s32 	%rd5, %r1, 4;
	add.s64 	%rd6, %rd3, %rd5;
	ld.global.u32 	%r6, [%rd6];
	mul.wide.s32 	%rd7, %r6, 4;
	add.s64 	%rd8, %rd4, %rd7;
	atom.global.add.u32 	%r7, [%rd8], 1;
$L__BB4_2:
	ret;

}
	// .globl	_Z18divideAcrossLabelsPdPii
.visible .entry _Z18divideAcrossLabelsPdPii(
	.param .u64 .ptr .align 1 _Z18divideAcrossLabelsPdPii_param_0,
	.param .u64 .ptr .align 1 _Z18divideAcrossLabelsPdPii_param_1,
	.param .u32 _Z18divideAcrossLabelsPdPii_param_2
)
{
	.reg .b32 	%r<6>;
	.reg .b64 	%rd<9>;
	.reg .b64 	%fd<4>;

	ld.param.u64 	%rd1, [_Z18divideAcrossLabelsPdPii_param_0];
	ld.param.u64 	%rd2, [_Z18divideAcrossLabelsPdPii_param_1];
	ld.param.u32 	%r1, [_Z18divideAcrossLabelsPdPii_param_2];
	cvta.to.global.u64 	%rd3, %rd2;
	cvta.to.global.u64 	%rd4, %rd1;
	mov.u32 	%r2, %ctaid.x;
	mov.u32 	%r3, %tid.x;
	mad.lo.s32 	%r4, %r1, %r2, %r3;
	mul.wide.s32 	%rd5, %r4, 8;
	add.s64 	%rd6, %rd4, %rd5;
	ld.global.f64 	%fd1, [%rd6];
	mul.wide.u32 	%rd7, %r2, 4;
	add.s64 	%rd8, %rd3, %rd7;
	ld.global.u32 	%r5, [%rd8];
	cvt.rn.f64.s32 	%fd2, %r5;
	div.rn.f64 	%fd3, %fd1, %fd2;
	st.global.f64 	[%rd6], %fd3;
	ret;

}
	// .globl	_Z24checkDistanceAboveThreshPidiiPdS0_
.visible .entry _Z24checkDistanceAboveThreshPidiiPdS0_(
	.param .u64 .ptr .align 1 _Z24checkDistanceAboveThreshPidiiPdS0__param_0,
	.param .f64 _Z24checkDistanceAboveThreshPidiiPdS0__param_1,
	.param .u32 _Z24checkDistanceAboveThreshPidiiPdS0__param_2,
	.param .u32 _Z24checkDistanceAboveThreshPidiiPdS0__param_3,
	.param .u64 .ptr .align 1 _Z24checkDistanceAboveThreshPidiiPdS0__param_4,
	.param .u64 .ptr .align 1 _Z24checkDistanceAboveThreshPidiiPdS0__param_5
)
{
	.reg .pred 	%p<62>;
	.reg .b32 	%r<77>;
	.reg .b64 	%rd<30>;
	.reg .b64 	%fd<113>;

	ld.param.f64 	%fd41, [_Z24checkDistanceAboveThreshPidiiPdS0__param_1];
	ld.param.u32 	%r20, [_Z24checkDistanceAboveThreshPidiiPdS0__param_2];
	ld.param.u32 	%r21, [_Z24checkDistanceAboveThreshPidiiPdS0__param_3];
	ld.param.u64 	%rd17, [_Z24checkDistanceAboveThreshPidiiPdS0__param_4];
	ld.param.u64 	%rd18, [_Z24checkDistanceAboveThreshPidiiPdS0__param_5];
	mov.u32 	%r22, %ctaid.x;
	mov.u32 	%r23, %ntid.x;
	mov.u32 	%r24, %tid.x;
	mad.lo.s32 	%r1, %r22, %r23, %r24;
	setp.ge.s32 	%p2, %r1, %r21;
	@%p2 bra 	$L__BB6_35;
	cvta.to.global.u64 	%rd1, %rd17;
	cvta.to.global.u64 	%rd2, %rd18;
	mul.lo.s32 	%r25, %r20, %r1;
	cvt.s64.s32 	%rd3, %r25;
	setp.lt.s32 	%p3, %r20, 1;
	mov.f64 	%fd112, 0d0000000000000000;
	@%p3 bra 	$L__BB6_33;
	mov.f64 	%fd45, 0d4000000000000000;
	{
	.reg .b32 %temp; 
	mov.b64 	{%temp, %r2}, %fd45;
	}
	and.b32  	%r3, %r2, 2146435072;
	setp.eq.s32 	%p4, %r3, 1062207488;
	setp.lt.s32 	%p5, %r2, 0;
	selp.b32 	%r4, 0, 2146435072, %p5;
	and.b32  	%r27, %r2, 2147483647;
	setp.ne.s32 	%p6, %r27, 1071644672;
	and.pred  	%p1, %p4, %p6;
	or.b32  	%r5, %r4, -2147483648;
	and.b32  	%r6, %r20, 3;
	setp.lt.u32 	%p7, %r20, 4;
	mov.f64 	%fd112, 0d0000000000000000;
	mov.b32 	%r75, 0;
	@%p7 bra 	$L__BB6_25;
	and.b32  	%r75, %r20, 2147483644;
	neg.s32 	%r74, %r75;
	shl.b64 	%rd19, %rd3, 3;
	add.s64 	%rd20, %rd19, 16;
	add.s64 	%rd27, %rd1, %rd20;
	add.s64 	%rd26, %rd2, %rd20;
	mov.f64 	%fd112, 0d0000000000000000;
$L__BB6_4:
	setp.lt.s32 	%p8, %r2, 0;
	setp.eq.s32 	%p9, %r3, 1062207488;
	ld.global.f64 	%fd47, [%rd27+-16];
	ld.global.f64 	%fd48, [%rd26+-16];
	sub.f64 	%fd2, %fd47, %fd48;
	{
	.reg .b32 %temp; 
	mov.b64 	{%temp, %r10}, %fd2;
	}
	abs.f64 	%fd3, %fd2;
	{ // callseq 5, 0
	.param .b64 param0;
	st.param.f64 	[param0], %fd3;
	.param .b64 retval0;
	call.uni (retval0), 
	__internal_accurate_pow, 
	(
	param0
	);
	ld.param.f64 	%fd49, [retval0];
	} // callseq 5
	setp.lt.s32 	%p11, %r10, 0;
	neg.f64 	%fd51, %fd49;
	selp.f64 	%fd52, %fd51, %fd49, %p9;
	selp.f64 	%fd53, %fd52, %fd49, %p11;
	setp.eq.f64 	%p12, %fd2, 0d0000000000000000;
	selp.b32 	%r28, %r10, 0, %p9;
	or.b32  	%r29, %r28, 2146435072;
	selp.b32 	%r30, %r29, %r28, %p8;
	mov.b32 	%r31, 0;
	mov.b64 	%fd54, {%r31, %r30};
	selp.f64 	%fd104, %fd54, %fd53, %p12;
	add.f64 	%fd55, %fd2, 0d4000000000000000;
	{
	.reg .b32 %temp; 
	mov.b64 	{%temp, %r32}, %fd55;
	}
	and.b32  	%r33, %r32, 2146435072;
	setp.ne.s32 	%p13, %r33, 2146435072;
	@%p13 bra 	$L__BB6_9;
	setp.num.f64 	%p14, %fd2, %fd2;
	@%p14 bra 	$L__BB6_7;
	mov.f64 	%fd56, 0d4000000000000000;
	add.rn.f64 	%fd104, %fd2, %fd56;
	bra.uni 	$L__BB6_9;
$L__BB6_7:
	setp.neu.f64 	%p15, %fd3, 0d7FF0000000000000;
	@%p15 bra 	$L__BB6_9;
	selp.b32 	%r34, %r5, %r4, %p1;
	selp.b32 	%r35, %r34, %r4, %p11;
	mov.b32 	%r36, 0;
	mov.b64 	%fd104, {%r36, %r35};
$L__BB6_9:
	setp.eq.f64 	%p20, %fd2, 0d3FF0000000000000;
	selp.f64 	%fd57, 0d3FF0000000000000, %fd104, %p20;
	add.f64 	%fd8, %fd112, %fd57;
	ld.global.f64 	%fd58, [%rd27+-8];
	ld.global.f64 	%fd59, [%rd26+-8];
	sub.f64 	%fd9, %fd58, %fd59;
	{
	.reg .b32 %temp; 
	mov.b64 	{%temp, %r11}, %fd9;
	}
	abs.f64 	%fd10, %fd9;
	{ // callseq 6, 0
	.param .b64 param0;
	st.param.f64 	[param0], %fd10;
	.param .b64 retval0;
	call.uni (retval0), 
	__internal_accurate_pow, 
	(
	param0
	);
	ld.param.f64 	%fd60, [retval0];
	} // callseq 6
	setp.lt.s32 	%p21, %r11, 0;
	neg.f64 	%fd62, %fd60;
	selp.f64 	%fd63, %fd62, %fd60, %p9;
	selp.f64 	%fd64, %fd63, %fd60, %p21;
	setp.eq.f64 	%p22, %fd9, 0d0000000000000000;
	selp.b32 	%r37, %r11, 0, %p9;
	or.b32  	%r38, %r37, 2146435072;
	selp.b32 	%r39, %r38, %r37, %p8;
	mov.b32 	%r40, 0;
	mov.b64 	%fd65, {%r40, %r39};
	selp.f64 	%fd105, %fd65, %fd64, %p22;
	add.f64 	%fd66, %fd9, 0d4000000000000000;
	{
	.reg .b32 %temp; 
	mov.b64 	{%temp, %r41}, %fd66;
	}
	and.b32  	%r42, %r41, 2146435072;
	setp.ne.s32 	%p23, %r42, 2146435072;
	@%p23 bra 	$L__BB6_14;
	setp.nan.f64 	%p24, %fd9, %fd9;
	@%p24 bra 	$L__BB6_13;
	setp.neu.f64 	%p25, %fd10, 0d7FF0000000000000;
	@%p25 bra 	$L__BB6_14;
	selp.b32 	%r43, %r5, %r4, %p1;
	selp.b32 	%r44, %r43, %r4, %p21;
	mov.b32 	%r45, 0;
	mov.b64 	%fd105, {%r45, %r44};
	bra.uni 	$L__BB6_14;
$L__BB6_13:
	mov.f64 	%fd67, 0d4000000000000000;
	add.rn.f64 	%fd105, %fd9, %fd67;
$L__BB6_14:
	setp.eq.f64 	%p30, %fd9, 0d3FF0000000000000;
	selp.f64 	%fd68, 0d3FF0000000000000, %fd105, %p30;
	add.f64 	%fd15, %fd8, %fd68;
	ld.global.f64 	%fd69, [%rd27];
	ld.global.f64 	%fd70, [%rd26];
	sub.f64 	%fd16, %fd69, %fd70;
	{
	.reg .b32 %temp; 
	mov.b64 	{%temp, %r12}, %fd16;
	}
	abs.f64 	%fd17, %fd16;
	{ // callseq 7, 0
	.param .b64 param0;
	st.param.f64 	[param0], %fd17;
	.param .b64 retval0;
	call.uni (retval0), 
	__internal_accurate_pow, 
	(
	param0
	);
	ld.param.f64 	%fd71, [retval0];
	} // callseq 7
	setp.lt.s32 	%p31, %r12, 0;
	neg.f64 	%fd73, %fd71;
	selp.f64 	%fd74, %fd73, %fd71, %p9;
	selp.f64 	%fd75, %fd74, %fd71, %p31;
	setp.eq.f64 	%p32, %fd16, 0d0000000000000000;
	selp.b32 	%r46, %r12, 0, %p9;
	or.b32  	%r47, %r46, 2146435072;
	selp.b32 	%r48, %r47, %r46, %p8;
	mov.b32 	%r49, 0;
	mov.b64 	%fd76, {%r49, %r48};
	selp.f64 	%fd106, %fd76, %fd75, %p32;
	add.f64 	%fd77, %fd16, 0d4000000000000000;
	{
	.reg .b32 %temp; 
	mov.b64 	{%temp, %r50}, %fd77;
	}
	and.b32  	%r51, %r50, 2146435072;
	setp.ne.s32 	%p33, %r51, 2146435072;
	@%p33 bra 	$L__BB6_19;
	setp.nan.f64 	%p34, %fd16, %fd16;
	@%p34 bra 	$L__BB6_18;
	setp.neu.f64 	%p35, %fd17, 0d7FF0000000000000;
	@%p35 bra 	$L__BB6_19;
	selp.b32 	%r52, %r5, %r4, %p1;
	selp.b32 	%r53, %r52, %r4, %p31;
	mov.b32 	%r54, 0;
	mov.b64 	%fd106, {%r54, %r53};
	bra.uni 	$L__BB6_19;
$L__BB6_18:
	mov.f64 	%fd78, 0d4000000000000000;
	add.rn.f64 	%fd106, %fd16, %fd78;
$L__BB6_19:
	setp.eq.f64 	%p40, %fd16, 0d3FF0000000000000;
	selp.f64 	%fd79, 0d3FF0000000000000, %fd106, %p40;
	add.f64 	%fd22, %fd15, %fd79;
	ld.global.f64 	%fd80, [%rd27+8];
	ld.global.f64 	%fd81, [%rd26+8];
	sub.f64 	%fd23, %fd80, %fd81;
	{
	.reg .b32 %temp; 
	mov.b64 	{%temp, %r13}, %fd23;
	}
	abs.f64 	%fd24, %fd23;
	{ // callseq 8, 0
	.param .b64 param0;
	st.param.f64 	[param0], %fd24;
	.param .b64 retval0;
	call.uni (retval0), 
	__internal_accurate_pow, 
	(
	param0
	);
	ld.param.f64 	%fd82, [retval0];
	} // callseq 8
	setp.lt.s32 	%p41, %r13, 0;
	neg.f64 	%fd84, %fd82;
	selp.f64 	%fd85, %fd84, %fd82, %p9;
	selp.f64 	%fd86, %fd85, %fd82, %p41;
	setp.eq.f64 	%p42, %fd23, 0d0000000000000000;
	selp.b32 	%r55, %r13, 0, %p9;
	or.b32  	%r56, %r55, 2146435072;
	selp.b32 	%r57, %r56, %r55, %p8;
	mov.b32 	%r58, 0;
	mov.b64 	%fd87, {%r58, %r57};
	selp.f64 	%fd107, %fd87, %fd86, %p42;
	add.f64 	%fd88, %fd23, 0d4000000000000000;
	{
	.reg .b32 %temp; 
	mov.b64 	{%temp, %r59}, %fd88;
	}
	and.b32  	%r60, %r59, 2146435072;
	setp.ne.s32 	%p43, %r60, 2146435072;
	@%p43 bra 	$L__BB6_24;
	setp.nan.f64 	%p44, %fd23, %fd23;
	@%p44 bra 	$L__BB6_23;
	setp.neu.f64 	%p45, %fd24, 0d7FF0000000000000;
	@%p45 bra 	$L__BB6_24;
	selp.b32 	%r61, %r5, %r4, %p1;
	selp.b32 	%r62, %r61, %r4, %p41;
	mov.b32 	%r63, 0;
	mov.b64 	%fd107, {%r63, %r62};
	bra.uni 	$L__BB6_24;
$L__BB6_23:
	mov.f64 	%fd89, 0d4000000000000000;
	add.rn.f64 	%fd107, %fd23, %fd89;
$L__BB6_24:
	setp.eq.f64 	%p47, %fd23, 0d3FF0000000000000;
	selp.f64 	%fd90, 0d3FF0000000000000, %fd107, %p47;
	add.f64 	%fd112, %fd22, %fd90;
	add.s32 	%r74, %r74, 4;
	add.s64 	%rd27, %rd27, 32;
	add.s64 	%rd26, %rd26, 32;
	setp.ne.s32 	%p48, %r74, 0;
	@%p48 bra 	$L__BB6_4;
$L__BB6_25:
	setp.eq.s32 	%p49, %r6, 0;
	@%p49 bra 	$L__BB6_33;
	cvt.u64.u32 	%rd21, %r75;
	add.s64 	%rd22, %rd3, %rd21;
	shl.b64 	%rd23, %rd22, 3;
	add.s64 	%rd29, %rd2, %rd23;
	add.s64 	%rd28, %rd1, %rd23;
	neg.s32 	%r76, %r6;
	selp.b32 	%r70, %r5, %r4, %p1;
$L__BB6_27:
	.pragma "nounroll";
	setp.lt.s32 	%p50, %r2, 0;
	setp.eq.s32 	%p51, %r3, 1062207488;
	ld.global.f64 	%fd91, [%rd28];
	ld.global.f64 	%fd92, [%rd29];
	sub.f64 	%fd33, %fd91, %fd92;
	{
	.reg .b32 %temp; 
	mov.b64 	{%temp, %r18}, %fd33;
	}
	abs.f64 	%fd34, %fd33;
	{ // callseq 9, 0
	.param .b64 param0;
	st.param.f64 	[param0], %fd34;
	.param .b64 retval0;
	call.uni (retval0), 
	__internal_accurate_pow, 
	(
	param0
	);
	ld.param.f64 	%fd93, [retval0];
	} // callseq 9
	setp.lt.s32 	%p53, %r18, 0;
	neg.f64 	%fd95, %fd93;
	selp.f64 	%fd96, %fd95, %fd93, %p51;
	selp.f64 	%fd97, %fd96, %fd93, %p53;
	setp.eq.f64 	%p54, %fd33, 0d0000000000000000;
	selp.b32 	%r64, %r18, 0, %p51;
	or.b32  	%r65, %r64, 2146435072;
	selp.b32 	%r66, %r65, %r64, %p50;
	mov.b32 	%r67, 0;
	mov.b64 	%fd98, {%r67, %r66};
	selp.f64 	%fd111, %fd98, %fd97, %p54;
	add.f64 	%fd99, %fd33, 0d4000000000000000;
	{
	.reg .b32 %temp; 
	mov.b64 	{%temp, %r68}, %fd99;
	}
	and.b32  	%r69, %r68, 2146435072;
	setp.ne.s32 	%p55, %r69, 2146435072;
	@%p55 bra 	$L__BB6_32;
	setp.nan.f64 	%p56, %fd33, %fd33;
	@%p56 bra 	$L__BB6_31;
	setp.neu.f64 	%p57, %fd34, 0d7FF0000000000000;
	@%p57 bra 	$L__BB6_32;
	setp.lt.s32 	%p58, %r18, 0;
	selp.b32 	%r71, %r70, %r4, %p58;
	mov.b32 	%r72, 0;
	mov.b64 	%fd111, {%r72, %r71};
	bra.uni 	$L__BB6_32;
$L__BB6_31:
	mov.f64 	%fd100, 0d4000000000000000;
	add.rn.f64 	%fd111, %fd33, %fd100;
$L__BB6_32:
	setp.eq.f64 	%p59, %fd33, 0d3FF0000000000000;
	selp.f64 	%fd101, 0d3FF0000000000000, %fd111, %p59;
	add.f64 	%fd112, %fd112, %fd101;
	add.s64 	%rd29, %rd29, 8;
	add.s64 	%rd28, %rd28, 8;
	add.s32 	%r76, %r76, 1;
	setp.ne.s32 	%p60, %r76, 0;
	@%p60 bra 	$L__BB6_27;
$L__BB6_33:
	sqrt.rn.f64 	%fd102, %fd112;
	setp.leu.f64 	%p61, %fd102, %fd41;
	@%p61 bra 	$L__BB6_35;
	ld.param.u64 	%rd25, [_Z24checkDistanceAboveThreshPidiiPdS0__param_0];
	cvta.to.global.u64 	%rd24, %rd25;
	atom.global.add.u32 	%r73, [%rd24], 1;
$L__BB6_35:
	ret;

}
.func  (.param .b64 func_retval0) __internal_accurate_pow(
	.param .b64 __internal_accurate_pow_param_0
)
{
	.reg .pred 	%p<8>;
	.reg .b32 	%r<49>;
	.reg .b32 	%f<3>;
	.reg .b64 	%fd<109>;

	ld.param.f64 	%fd10, [__internal_accurate_pow_param_0];
	{
	.reg .b32 %temp; 
	mov.b64 	{%temp, %r46}, %fd10;
	}
	{
	.reg .b32 %temp; 
	mov.b64 	{%r45, %temp}, %fd10;
	}
	shr.u32 	%r47, %r46, 20;
	setp.gt.u32 	%p1, %r46, 1048575;
	@%p1 bra 	$L__BB7_2;
	mul.f64 	%fd11, %fd10, 0d4350000000000000;
	{
	.reg .b32 %temp; 
	mov.b64 	{%temp, %r46}, %fd11;
	}
	{
	.reg .b32 %temp; 
	mov.b64 	{%r45, %temp}, %fd11;
	}
	shr.u32 	%r16, %r46, 20;
	add.s32 	%r47, %r16, -54;
$L__BB7_2:
	add.s32 	%r48, %r47, -1023;
	and.b32  	%r17, %r46, -2146435073;
	or.b32  	%r18, %r17, 1072693248;
	mov.b64 	%fd107, {%r45, %r18};
	setp.lt.u32 	%p2, %r18, 1073127583;
	@%p2 bra 	$L__BB7_4;
	{
	.reg .b32 %temp; 
	mov.b64 	{%r19, %temp}, %fd107;
	}
	{
	.reg .b32 %temp; 
	mov.b64 	{%temp, %r20}, %fd107;
	}
	add.s32 	%r21, %r20, -1048576;
	mov.b64 	%fd107, {%r19, %r21};
	add.s32 	%r48, %r47, -1022;
$L__BB7_4:
	add.f64 	%fd12, %fd107, 0dBFF0000000000000;
	add.f64 	%fd13, %fd107, 0d3FF0000000000000;
	rcp.approx.ftz.f64 	%fd14, %fd13;
	neg.f64 	%fd15, %fd13;
	fma.rn.f64 	%fd16, %fd15, %fd14, 0d3FF0000000000000;
	fma.rn.f64 	%fd17, %fd16, %fd16, %fd16;
	fma.rn.f64 	%fd18, %fd17, %fd14, %fd14;
	mul.f64 	%fd19, %fd12, %fd18;
	fma.rn.f64 	%fd20, %fd12, %fd18, %fd19;
	mul.f64 	%fd21, %fd20, %fd20;
	fma.rn.f64 	%fd22, %fd21, 0d3EB0F5FF7D2CAFE2, 0d3ED0F5D241AD3B5A;
	fma.rn.f64 	%fd23, %fd22, %fd21, 0d3EF3B20A75488A3F;
	fma.rn.f64 	%fd24, %fd23, %fd21, 0d3F1745CDE4FAECD5;
	fma.rn.f64 	%fd25, %fd24, %fd21, 0d3F3C71C7258A578B;
	fma.rn.f64 	%fd26, %fd25, %fd21, 0d3F6249249242B910;
	fma.rn.f64 	%fd27, %fd26, %fd21, 0d3F89999999999DFB;
	sub.f64 	%fd28, %fd12, %fd20;
	add.f64 	%fd29, %fd28, %fd28;
	neg.f64 	%fd30, %fd20;
	fma.rn.f64 	%fd31, %fd30, %fd12, %fd29;
	mul.f64 	%fd32, %fd18, %fd31;
	fma.rn.f64 	%fd33, %fd21, %fd27, 0d3FB5555555555555;
	mov.f64 	%fd34, 0d3FB5555555555555;
	sub.f64 	%fd35, %fd34, %fd33;
	fma.rn.f64 	%fd36, %fd21, %fd27, %fd35;
	add.f64 	%fd37, %fd36, 0dBC46A4CB00B9E7B0;
	add.f64 	%fd38, %fd33, %fd37;
	sub.f64 	%fd39, %fd33, %fd38;
	add.f64 	%fd40, %fd37, %fd39;
	mul.rn.f64 	%fd41, %fd20, %fd20;
	neg.f64 	%fd42, %fd41;
	fma.rn.f64 	%fd43, %fd20, %fd20, %fd42;
	{
	.reg .b32 %temp; 
	mov.b64 	{%r22, %temp}, %fd32;
	}
	{
	.reg .b32 %temp; 
	mov.b64 	{%temp, %r23}, %fd32;
	}
	add.s32 	%r24, %r23, 1048576;
	mov.b64 	%fd44, {%r22, %r24};
	fma.rn.f64 	%fd45, %fd20, %fd44, %fd43;
	mul.rn.f64 	%fd46, %fd41, %fd20;
	neg.f64 	%fd47, %fd46;
	fma.rn.f64 	%fd48, %fd41, %fd20, %fd47;
	fma.rn.f64 	%fd49, %fd41, %fd32, %fd48;
	fma.rn.f64 	%fd50, %fd45, %fd20, %fd49;
	mul.rn.f64 	%fd51, %fd38, %fd46;
	neg.f64 	%fd52, %fd51;
	fma.rn.f64 	%fd53, %fd38, %fd46, %fd52;
	fma.rn.f64 	%fd54, %fd38, %fd50, %fd53;
	fma.rn.f64 	%fd55, %fd40, %fd46, %fd54;
	add.f64 	%fd56, %fd51, %fd55;
	sub.f64 	%fd57, %fd51, %fd56;
	add.f64 	%fd58, %fd55, %fd57;
	add.f64 	%fd59, %fd20, %fd56;
	sub.f64 	%fd60, %fd20, %fd59;
	add.f64 	%fd61, %fd56, %fd60;
	add.f64 	%fd62, %fd58, %fd61;
	add.f64 	%fd63, %fd32, %fd62;
	add.f64 	%fd64, %fd59, %fd63;
	sub.f64 	%fd65, %fd59, %fd64;
	add.f64 	%fd66, %fd63, %fd65;
	xor.b32  	%r25, %r48, -2147483648;
	mov.b32 	%r26, 1127219200;
	mov.b64 	%fd67, {%r25, %r26};
	mov.b32 	%r27, -2147483648;
	mov.b64 	%fd68, {%r27, %r26};
	sub.f64 	%fd69, %fd67, %fd68;
	fma.rn.f64 	%fd70, %fd69, 0d3FE62E42FEFA39EF, %fd64;
	fma.rn.f64 	%fd71, %fd69, 0dBFE62E42FEFA39EF, %fd70;
	sub.f64 	%fd72, %fd71, %fd64;
	sub.f64 	%fd73, %fd66, %fd72;
	fma.rn.f64 	%fd74, %fd69, 0d3C7ABC9E3B39803F, %fd73;
	add.f64 	%fd75, %fd70, %fd74;
	sub.f64 	%fd76, %fd70, %fd75;
	add.f64 	%fd77, %fd74, %fd76;
	mov.f64 	%fd78, 0d4000000000000000;
	{
	.reg .b32 %temp; 
	mov.b64 	{%temp, %r28}, %fd78;
	}
	{
	.reg .b32 %temp; 
	mov.b64 	{%r29, %temp}, %fd78;
	}
	shl.b32 	%r30, %r28, 1;
	setp.gt.u32 	%p3, %r30, -33554433;
	and.b32  	%r31, %r28, -15728641;
	selp.b32 	%r32, %r31, %r28, %p3;
	mov.b64 	%fd79, {%r29, %r32};
	mul.rn.f64 	%fd80, %fd75, %fd79;
	neg.f64 	%fd81, %fd80;
	fma.rn.f64 	%fd82, %fd75, %fd79, %fd81;
	fma.rn.f64 	%fd83, %fd77, %fd79, %fd82;
	add.f64 	%fd4, %fd80, %fd83;
	sub.f64 	%fd84, %fd80, %fd4;
	add.f64 	%fd5, %fd83, %fd84;
	fma.rn.f64 	%fd85, %fd4, 0d3FF71547652B82FE, 0d4338000000000000;
	{
	.reg .b32 %temp; 
	mov.b64 	{%r13, %temp}, %fd85;
	}
	mov.f64 	%fd86, 0dC338000000000000;
	add.rn.f64 	%fd87, %fd85, %fd86;
	fma.rn.f64 	%fd88, %fd87, 0dBFE62E42FEFA39EF, %fd4;
	fma.rn.f64 	%fd89, %fd87, 0dBC7ABC9E3B39803F, %fd88;
	fma.rn.f64 	%fd90, %fd89, 0d3E5ADE1569CE2BDF, 0d3E928AF3FCA213EA;
	fma.rn.f64 	%fd91, %fd90, %fd89, 0d3EC71DEE62401315;
	fma.rn.f64 	%fd92, %fd91, %fd89, 0d3EFA01997C89EB71;
	fma.rn.f64 	%fd93, %fd92, %fd89, 0d3F2A01A014761F65;
	fma.rn.f64 	%fd94, %fd93, %fd89, 0d3F56C16C1852B7AF;
	fma.rn.f64 	%fd95, %fd94, %fd89, 0d3F81111111122322;
	fma.rn.f64 	%fd96, %fd95, %fd89, 0d3FA55555555502A1;
	fma.rn.f64 	%fd97, %fd96, %fd89, 0d3FC5555555555511;
	fma.rn.f64 	%fd98, %fd97, %fd89, 0d3FE000000000000B;
	fma.rn.f64 	%fd99, %fd98, %fd89, 0d3FF0000000000000;
	fma.rn.f64 	%fd100, %fd99, %fd89, 0d3FF0000000000000;
	{
	.reg .b32 %temp; 
	mov.b64 	{%r14, %temp}, %fd100;
	}
	{
	.reg .b32 %temp; 
	mov.b64 	{%temp, %r15}, %fd100;
	}
	shl.b32 	%r33, %r13, 20;
	add.s32 	%r34, %r33, %r15;
	mov.b64 	%fd108, {%r14, %r34};
	{
	.reg .b32 %temp; 
	mov.b64 	{%temp, %r35}, %fd4;
	}
	mov.b32 	%f2, %r35;
	abs.f32 	%f1, %f2;
	setp.lt.f32 	%p4, %f1, 0f4086232B;
	@%p4 bra 	$L__BB7_7;
	setp.lt.f64 	%p5, %fd4, 0d0000000000000000;
	add.f64 	%fd101, %fd4, 0d7FF0000000000000;
	selp.f64 	%fd108, 0d0000000000000000, %fd101, %p5;
	setp.geu.f32 	%p6, %f1, 0f40874800;
	@%p6 bra 	$L__BB7_7;
	shr.u32 	%r36, %r13, 31;
	add.s32 	%r37, %r13, %r36;
	shr.s32 	%r38, %r37, 1;
	shl.b32 	%r39, %r38, 20;
	add.s32 	%r40, %r15, %r39;
	mov.b64 	%fd102, {%r14, %r40};
	sub.s32 	%r41, %r13, %r38;
	shl.b32 	%r42, %r41, 20;
	add.s32 	%r43, %r42, 1072693248;
	mov.b32 	%r44, 0;
	mov.b64 	%fd103, {%r44, %r43};
	mul.f64 	%fd108, %fd103, %fd102;
$L__BB7_7:
	abs.f64 	%fd104, %fd108;
	setp.eq.f64 	%p7, %fd104, 0d7FF0000000000000;
	fma.rn.f64 	%fd105, %fd108, %fd5, %fd108;
	selp.f64 	%fd106, %fd108, %fd105, %p7;
	st.param.f64 	[func_retval0], %fd106;
	ret;

}


// ===== COMPILED SASS (sm_100) =====

	.target	sm_100

	.elftype	@"ET_EXEC"


//--------------------- .note.nv.tkinfo           --------------------------
	.section	.note.nv.tkinfo,"",@"SHT_NOTE"
	.sectionflags	@"SHF_NOTE_NV_TKINFO"
	.tkinfo
        /*0018*/ 	.word	0x00000002
        /*0030*/ 	.string	""
        /*0030*/ 	.string	"ptxas"
        /*0030*/ 	.string	"Cuda compilation tools, release 13.0, V13.0.88"
        /*0030*/ 	.string	"Build cuda_13.0.r13.0/compiler.36424714_0"
        /*0030*/ 	.string	"-arch sm_100 -m 64 "



//--------------------- .note.nv.cuinfo           --------------------------
	.section	.note.nv.cuinfo,"",@"SHT_NOTE"
	.sectionflags	@"SHF_NOTE_NV_CUINFO"
        /*0018*/ 	.short	0x0002
        /*001a*/ 	.short	0x0064
        /*001c*/ 	.short	0x0082
	.zero		2


//--------------------- .nv.info                  --------------------------
	.section	.nv.info,"",@"SHT_CUDA_INFO"
	.align	4


	//----- nvinfo : EIATTR_REGCOUNT
	.align		4
        /*0000*/ 	.byte	0x04, 0x2f
        /*0002*/ 	.short	(.L_1 - .L_0)
	.align		4
.L_0:
        /*0004*/ 	.word	index@(_Z14calc_distancesPdS_S_ii)
        /*0008*/ 	.word	0x00000022


	//----- nvinfo : EIATTR_FRAME_SIZE
	.align		4
.L_1:
        /*000c*/ 	.byte	0x04, 0x11
        /*000e*/ 	.short	(.L_3 - .L_2)
	.align		4
.L_2:
        /*0010*/ 	.word	index@($_Z14calc_distancesPdS_S_ii$__internal_accurate_pow)
        /*0014*/ 	.word	0x00000000


	//----- nvinfo : EIATTR_FRAME_SIZE
	.align		4
.L_3:
        /*0018*/ 	.byte	0x04, 0x11
        /*001a*/ 	.short	(.L_5 - .L_4)
	.align		4
.L_4:
        /*001c*/ 	.word	index@($__internal_2_$__cuda_sm20_dsqrt_rn_f64_mediumpath_v1)
        /*0020*/ 	.word	0x00000000


	//----- nvinfo : EIATTR_FRAME_SIZE
	.align		4
.L_5:
        /*0024*/ 	.byte	0x04, 0x11
        /*0026*/ 	.short	(.L_7 - .L_6)
	.align		4
.L_6:
        /*0028*/ 	.word	index@(_Z14calc_distancesPdS_S_ii)
        /*002c*/ 	.word	0x00000000


	//----- nvinfo : EIATTR_REGCOUNT
	.align		4
.L_7:
        /*0030*/ 	.byte	0x04, 0x2f
        /*0032*/ 	.short	(.L_9 - .L_8)
	.align		4
.L_8:
        /*0034*/ 	.word	index@(_Z12updateLabelsPiPdii)
        /*0038*/ 	.word	0x0000001d


	//----- nvinfo : EIATTR_FRAME_SIZE
	.align		4
.L_9:
        /*003c*/ 	.byte	0x04, 0x11
        /*003e*/ 	.short	(.L_11 - .L_10)
	.align		4
.L_10:
        /*0040*/ 	.word	index@(_Z12updateLabelsPiPdii)
        /*0044*/ 	.word	0x00000000


	//----- nvinfo : EIATTR_REGCOUNT
	.align		4
.L_11:
        /*0048*/ 	.byte	0x04, 0x2f
        /*004a*/ 	.short	(.L_13 - .L_12)
	.align		4
.L_12:
        /*004c*/ 	.word	index@(_Z7zeroOutPdi)
        /*0050*/ 	.word	0x00000008


	//----- nvinfo : EIATTR_FRAME_SIZE
	.align		4
.L_13:
        /*0054*/ 	.byte	0x04, 0x11
        /*0056*/ 	.short	(.L_15 - .L_14)
	.align		4
.L_14:
        /*0058*/ 	.word	index@(_Z7zeroOutPdi)
        /*005c*/ 	.word	0x00000000


	//----- nvinfo : EIATTR_REGCOUNT
	.align		4
.L_15:
        /*0060*/ 	.byte	0x04, 0x2f
        /*0062*/ 	.short	(.L_17 - .L_16)
	.align		4
.L_16:
        /*0064*/ 	.word	index@(_Z21sumPointsAcrossLabelsPiPdS0_i)
        /*0068*/ 	.word	0x0000000e


	//----- nvinfo : EIATTR_FRAME_SIZE
	.align		4
.L_17:
        /*006c*/ 	.byte	0x04, 0x11
        /*006e*/ 	.short	(.L_19 - .L_18)
	.align		4
.L_18:
        /*0070*/ 	.word	index@(_Z21sumPointsAcrossLabelsPiPdS0_i)
        /*0074*/ 	.word	0x00000000


	//----- nvinfo : EIATTR_REGCOUNT
	.align		4
.L_19:
        /*0078*/ 	.byte	0x04, 0x2f
        /*007a*/ 	.short	(.L_21 - .L_20)
	.align		4
.L_20:
        /*007c*/ 	.word	index@(_Z13sumLabelFreqsPiS_i)
        /*0080*/ 	.word	0x0000000a


	//----- nvinfo : EIATTR_FRAME_SIZE
	.align		4
.L_21:
        /*0084*/ 	.byte	0x04, 0x11
        /*0086*/ 	.short	(.L_23 - .L_22)
	.align		4
.L_22:
        /*0088*/ 	.word	index@(_Z13sumLabelFreqsPiS_i)
        /*008c*/ 	.word	0x00000000


	//----- nvinfo : EIATTR_REGCOUNT
	.align		4
.L_23:
        /*0090*/ 	.byte	0x04, 0x2f
        /*0092*/ 	.short	(.L_25 - .L_24)
	.align		4
.L_24:
        /*0094*/ 	.word	index@(_Z18divideAcrossLabelsPdPii)
        /*0098*/ 	.word	0x0000001a


	//----- nvinfo : EIATTR_FRAME_SIZE
	.align		4
.L_25:
        /*009c*/ 	.byte	0x04, 0x11
        /*009e*/ 	.short	(.L_27 - .L_26)
	.align		4
.L_26:
        /*00a0*/ 	.word	index@($__internal_1_$__cuda_sm20_div_rn_f64_full)
        /*00a4*/ 	.word	0x00000000


	//----- nvinfo : EIATTR_FRAME_SIZE
	.align		4
.L_27:
        /*00a8*/ 	.byte	0x04, 0x11
        /*00aa*/ 	.short	(.L_29 - .L_28)
	.align		4
.L_28:
        /*00ac*/ 	.word	index@(_Z18divideAcrossLabelsPdPii)
        /*00b0*/ 	.word	0x00000000


	//----- nvinfo : EIATTR_REGCOUNT
	.align		4
.L_29:
        /*00b4*/ 	.byte	0x04, 0x2f
        /*00b6*/ 	.short	(.L_31 - .L_30)
	.align		4
.L_30:
        /*00b8*/ 	.word	index@(_Z24checkDistanceAboveThreshPidiiPdS0_)
        /*00bc*/ 	.word	0x00000022


	//----- nvinfo : EIATTR_FRAME_SIZE
	.align		4
.L_31:
        /*00c0*/ 	.byte	0x04, 0x11
        /*00c2*/ 	.short	(.L_33 - .L_32)
	.align		4
.L_32:
        /*00c4*/ 	.word	index@($_Z24checkDistanceAboveThreshPidiiPdS0_$__internal_accurate_pow)
        /*00c8*/ 	.word	0x00000000


	//----- nvinfo : EIATTR_FRAME_SIZE
	.align		4
.L_33:
        /*00cc*/ 	.byte	0x04, 0x11
        /*00ce*/ 	.short	(.L_35 - .L_34)
	.align		4
.L_34:
        /*00d0*/ 	.word	index@($__internal_0_$__cuda_sm20_dsqrt_rn_f64_mediumpath_v1)
        /*00d4*/ 	.word	0x00000000


	//----- nvinfo : EIATTR_FRAME_SIZE
	.align		4
.L_35:
        /*00d8*/ 	.byte	0x04, 0x11
        /*00da*/ 	.short	(.L_37 - .L_36)
	.align		4
.L_36:
        /*00dc*/ 	.word	index@(_Z24checkDistanceAboveThreshPidiiPdS0_)
        /*00e0*/ 	.word	0x00000000


	//----- nvinfo : EIATTR_MIN_STACK_SIZE
	.align		4
.L_37:
        /*00e4*/ 	.byte	0x04, 0x12
        /*00e6*/ 	.short	(.L_39 - .L_38)
	.align		4
.L_38:
        /*00e8*/ 	.word	index@(_Z24checkDistanceAboveThreshPidiiPdS0_)
        /*00ec*/ 	.word	0x00000000


	//----- nvinfo : EIATTR_MIN_STACK_SIZE
	.align		4
.L_39:
        /*00f0*/ 	.byte	0x04, 0x12
        /*00f2*/ 	.short	(.L_41 - .L_40)
	.align		4
.L_40:
        /*00f4*/ 	.word	index@(_Z18divideAcrossLabelsPdPii)
        /*00f8*/ 	.word	0x00000000


	//----- nvinfo : EIATTR_MIN_STACK_SIZE
	.align		4
.L_41:
        /*00fc*/ 	.byte	0x04, 0x12
        /*00fe*/ 	.short	(.L_43 - .L_42)
	.align		4
.L_42:
        /*0100*/ 	.word	index@(_Z13sumLabelFreqsPiS_i)
        /*0104*/ 	.word	0x00000000


	//----- nvinfo : EIATTR_MIN_STACK_SIZE
	.align		4
.L_43:
        /*0108*/ 	.byte	0x04, 0x12
        /*010a*/ 	.short	(.L_45 - .L_44)
	.align		4
.L_44:
        /*010c*/ 	.word	index@(_Z21sumPointsAcrossLabelsPiPdS0_i)
        /*0110*/ 	.word	0x00000000


	//----- nvinfo : EIATTR_MIN_STACK_SIZE
	.align		4
.L_45:
        /*0114*/ 	.byte	0x04, 0x12
        /*0116*/ 	.short	(.L_47 - .L_46)
	.align		4
.L_46:
        /*0118*/ 	.word	index@(_Z7zeroOutPdi)
        /*011c*/ 	.word	0x00000000


	//----- nvinfo : EIATTR_MIN_STACK_SIZE
	.align		4
.L_47:
        /*0120*/ 	.byte	0x04, 0x12
        /*0122*/ 	.short	(.L_49 - .L_48)
	.align		4
.L_48:
        /*0124*/ 	.word	index@(_Z12updateLabelsPiPdii)
        /*0128*/ 	.word	0x00000000


	//----- nvinfo : EIATTR_MIN_STACK_SIZE
	.align		4
.L_49:
        /*012c*/ 	.byte	0x04, 0x12
        /*012e*/ 	.short	(.L_51 - .L_50)
	.align		4
.L_50:
        /*0130*/ 	.word	index@(_Z14calc_distancesPdS_S_ii)
        /*0134*/ 	.word	0x00000000
.L_51:


//--------------------- .nv.compat                --------------------------
	.section	.nv.compat,"",@"SHT_CUDA_COMPAT_INFO"
	.align	4
        /*0000*/ 	.byte	0x02, 0x09, 0x00, 0x00, 0x02, 0x02, 0x01, 0x00, 0x02, 0x05, 0x05, 0x00, 0x03, 0x07, 0x01, 0x01
        /*0010*/ 	.byte	0x02, 0x03, 0x00, 0x00, 0x02, 0x06, 0x01, 0x00, 0x04, 0x0b, 0x08, 0x00, 0x01, 0x00, 0x00, 0x00
        /*0020*/ 	.byte	0x00, 0x00, 0x00, 0x00


//--------------------- .nv.info._Z24checkDistanceAboveThreshPidiiPdS0_ --------------------------
	.section	.nv.info._Z24checkDistanceAboveThreshPidiiPdS0_,"",@"SHT_CUDA_INFO"
	.sectionflags	@""
	.align	4


	//----- nvinfo : EIATTR_CUDA_API_VERSION
	.align		4
        /*0000*/ 	.byte	0x04, 0x37
        /*0002*/ 	.short	(.L_53 - .L_52)
.L_52:
        /*0004*/ 	.word	0x00000082


	//----- nvinfo : EIATTR_KPARAM_INFO
	.align		4
.L_53:
        /*0008*/ 	.byte	0x04, 0x17
        /*000a*/ 	.short	(.L_55 - .L_54)
.L_54:
        /*000c*/ 	.word	0x00000000
        /*0010*/ 	.short	0x0005
        /*0012*/ 	.short	0x0020
        /*0014*/ 	.byte	0x00, 0xf5, 0x21, 0x00


	//----- nvinfo : EIATTR_KPARAM_INFO
	.align		4
.L_55:
        /*0018*/ 	.byte	0x04, 0x17
        /*001a*/ 	.short	(.L_57 - .L_56)
.L_56:
        /*001c*/ 	.word	0x00000000
        /*0020*/ 	.short	0x0004
        /*0022*/ 	.short	0x0018
        /*0024*/ 	.byte	0x00, 0xf5, 0x21, 0x00


	//----- nvinfo : EIATTR_KPARAM_INFO
	.align		4
.L_57:
        /*0028*/ 	.byte	0x04, 0x17
        /*002a*/ 	.short	(.L_59 - .L_58)
.L_58:
        /*002c*/ 	.word	0x00000000
        /*0030*/ 	.short	0x0003
        /*0032*/ 	.short	0x0014
        /*0034*/ 	.byte	0x00, 0xf0, 0x11, 0x00


	//----- nvinfo : EIATTR_KPARAM_INFO
	.align		4
.L_59:
        /*0038*/ 	.byte	0x04, 0x17
        /*003a*/ 	.short	(.L_61 - .L_60)
.L_60:
        /*003c*/ 	.word	0x00000000
        /*0040*/ 	.short	0x0002
        /*0042*/ 	.short	0x0010
        /*0044*/ 	.byte	0x00, 0xf0, 0x11, 0x00


	//----- nvinfo : EIATTR_KPARAM_INFO
	.align		4
.L_61:
        /*0048*/ 	.byte	0x04, 0x17
        /*004a*/ 	.short	(.L_63 - .L_62)
.L_62:
        /*004c*/ 	.word	0x00000000
        /*0050*/ 	.short	0x0001
        /*0052*/ 	.short	0x0008
        /*0054*/ 	.byte	0x00, 0xf0, 0x21, 0x00


	//----- nvinfo : EIATTR_KPARAM_INFO
	.align		4
.L_63:
        /*0058*/ 	.byte	0x04, 0x17
        /*005a*/ 	.short	(.L_65 - .L_64)
.L_64:
        /*005c*/ 	.word	0x00000000
        /*0060*/ 	.short	0x0000
        /*0062*/ 	.short	0x0000
        /*0064*/ 	.byte	0x00, 0xf5, 0x21, 0x00


	//----- nvinfo : EIATTR_SPARSE_MMA_MASK
	.align		4
.L_65:
        /*0068*/ 	.byte	0x03, 0x50
        /*006a*/ 	.short	0x0000


	//----- nvinfo : EIATTR_MAXREG_COUNT
	.align		4
        /*006c*/ 	.byte	0x03, 0x1b
        /*006e*/ 	.short	0x00ff


	//----- nvinfo : EIATTR_MERCURY_ISA_VERSION
	.align		4
        /*0070*/ 	.byte	0x03, 0x5f
        /*0072*/ 	.short	0x0101


	//----- nvinfo : EIATTR_INT_WARP_WIDE_INSTR_OFFSETS
	.align		4
        /*0074*/ 	.byte	0x04, 0x31
        /*0076*/ 	.short	(.L_67 - .L_66)


	//   ....[0]....
.L_66:
        /*0078*/ 	.word	0x00000e90


	//----- nvinfo : EIATTR_VRC_CTA_INIT_COUNT
	.align		4
.L_67:
        /*007c*/ 	.byte	0x02, 0x4a
	.zero		1
	.zero		1


	//----- nvinfo : EIATTR_EXIT_INSTR_OFFSETS
	.align		4
        /*0080*/ 	.byte	0x04, 0x1c
        /*0082*/ 	.short	(.L_69 - .L_68)


	//   ....[0]....
.L_68:
        /*0084*/ 	.word	0x00000070


	//   ....[1]....
        /*0088*/ 	.word	0x00000e60


	//   ....[2]....
        /*008c*/ 	.word	0x00000ee0


	//----- nvinfo : EIATTR_CRS_STACK_SIZE
	.align		4
.L_69:
        /*0090*/ 	.byte	0x04, 0x1e
        /*0092*/ 	.short	(.L_71 - .L_70)
.L_70:
        /*0094*/ 	.word	0x00000000


	//----- nvinfo : EIATTR_CBANK_PARAM_SIZE
	.align		4
.L_71:
        /*0098*/ 	.byte	0x03, 0x19
        /*009a*/ 	.short	0x0028


	//----- nvinfo : EIATTR_PARAM_CBANK
	.align		4
        /*009c*/ 	.byte	0x04, 0x0a
        /*009e*/ 	.short	(.L_73 - .L_72)
	.align		4
.L_72:
        /*00a0*/ 	.word	index@(.nv.constant0._Z24checkDistanceAboveThreshPidiiPdS0_)
        /*00a4*/ 	.short	0x0380
        /*00a6*/ 	.short	0x0028


	//----- nvinfo : EIATTR_SW_WAR
	.align		4
.L_73:
        /*00a8*/ 	.byte	0x04, 0x36
        /*00aa*/ 	.short	(.L_75 - .L_74)
.L_74:
        /*00ac*/ 	.word	0x00000008
.L_75:


//--------------------- .nv.info._Z18divideAcrossLabelsPdPii --------------------------
	.section	.nv.info._Z18divideAcrossLabelsPdPii,"",@"SHT_CUDA_INFO"
	.sectionflags	@""
	.align	4


	//----- nvinfo : EIATTR_CUDA_API_VERSION
	.align		4
        /*0000*/ 	.byte	0x04, 0x37
        /*0002*/ 	.short	(.L_77 - .L_76)
.L_76:
        /*0004*/ 	.word	0x00000082


	//----- nvinfo : EIATTR_KPARAM_INFO
	.align		4
.L_77:
        /*0008*/ 	.byte	0x04, 0x17
        /*000a*/ 	.short	(.L_79 - .L_78)
.L_78:
        /*000c*/ 	.word	0x00000000
        /*0010*/ 	.short	0x0002
        /*0012*/ 	.short	0x0010
        /*0014*/ 	.byte	0x00, 0xf0, 0x11, 0x00


	//----- nvinfo : EIATTR_KPARAM_INFO
	.align		4
.L_79:
        /*0018*/ 	.byte	0x04, 0x17
        /*001a*/ 	.short	(.L_81 - .L_80)
.L_80:
        /*001c*/ 	.word	0x00000000
        /*0020*/ 	.short	0x0001
        /*0022*/ 	.short	0x0008
        /*0024*/ 	.byte	0x00, 0xf5, 0x21, 0x00


	//----- nvinfo : EIATTR_KPARAM_INFO
	.align		4
.L_81:
        /*0028*/ 	.byte	0x04, 0x17
        /*002a*/ 	.short	(.L_83 - .L_82)
.L_82:
        /*002c*/ 	.word	0x00000000
        /*0030*/ 	.short	0x0000
        /*0032*/ 	.short	0x0000
        /*0034*/ 	.byte	0x00, 0xf5, 0x21, 0x00


	//----- nvinfo : EIATTR_SPARSE_MMA_MASK
	.align		4
.L_83:
        /*0038*/ 	.byte	0x03, 0x50
        /*003a*/ 	.short	0x0000


	//----- nvinfo : EIATTR_MAXREG_COUNT
	.align		4
        /*003c*/ 	.byte	0x03, 0x1b
        /*003e*/ 	.short	0x00ff


	//----- nvinfo : EIATTR_MERCURY_ISA_VERSION
	.align		4
        /*0040*/ 	.byte	0x03, 0x5f
        /*0042*/ 	.short	0x0101


	//----- nvinfo : EIATTR_VRC_CTA_INIT_COUNT
	.align		4
        /*0044*/ 	.byte	0x02, 0x4a
	.zero		1
	.zero		1


	//----- nvinfo : EIATTR_EXIT_INSTR_OFFSETS
	.align		4
        /*0048*/ 	.byte	0x04, 0x1c
        /*004a*/ 	.short	(.L_85 - .L_84)


	//   ....[0]....
.L_84:
        /*004c*/ 	.word	0x00000220


	//----- nvinfo : EIATTR_CRS_STACK_SIZE
	.align		4
.L_85:
        /*0050*/ 	.byte	0x04, 0x1e
        /*0052*/ 	.short	(.L_87 - .L_86)
.L_86:
        /*0054*/ 	.word	0x00000000


	//----- nvinfo : EIATTR_CBANK_PARAM_SIZE
	.align		4
.L_87:
        /*0058*/ 	.byte	0x03, 0x19
        /*005a*/ 	.short	0x0014


	//----- nvinfo : EIATTR_PARAM_CBANK
	.align		4
        /*005c*/ 	.byte	0x04, 0x0a
        /*005e*/ 	.short	(.L_89 - .L_88)
	.align		4
.L_88:
        /*0060*/ 	.word	index@(.nv.constant0._Z18divideAcrossLabelsPdPii)
        /*0064*/ 	.short	0x0380
        /*0066*/ 	.short	0x0014


	//----- nvinfo : EIATTR_SW_WAR
	.align		4
.L_89:
        /*0068*/ 	.byte	0x04, 0x36
        /*006a*/ 	.short	(.L_91 - .L_90)
.L_90:
        /*006c*/ 	.word	0x00000008
.L_91:


//--------------------- .nv.info._Z13sumLabelFreqsPiS_i --------------------------
	.section	.nv.info._Z13sumLabelFreqsPiS_i,"",@"SHT_CUDA_INFO"
	.sectionflags	@""
	.align	4


	//----- nvinfo : EIATTR_CUDA_API_VERSION
	.align		4
        /*0000*/ 	.byte	0x04, 0x37
        /*0002*/ 	.short	(.L_93 - .L_92)
.L_92:
        /*0004*/ 	.word	0x00000082


	//----- nvinfo : EIATTR_KPARAM_INFO
	.align		4
.L_93:
        /*0008*/ 	.byte	0x04, 0x17
        /*000a*/ 	.short	(.L_95 - .L_94)
.L_94:
        /*000c*/ 	.word	0x00000000
        /*0010*/ 	.short	0x0002
        /*0012*/ 	.short	0x0010
        /*0014*/ 	.byte	0x00, 0xf0, 0x11, 0x00


	//----- nvinfo : EIATTR_KPARAM_INFO
	.align		4
.L_95:
        /*0018*/ 	.byte	0x04, 0x17
        /*001a*/ 	.short	(.L_97 - .L_96)
.L_96:
        /*001c*/ 	.word	0x00000000
        /*0020*/ 	.short	0x0001
        /*0022*/ 	.short	0x0008
        /*0024*/ 	.byte	0x00, 0xf5, 0x21, 0x00


	//----- nvinfo : EIATTR_KPARAM_INFO
	.align		4
.L_97:
        /*0028*/ 	.byte	0x04, 0x17
        /*002a*/ 	.short	(.L_99 - .L_98)
.L_98:
        /*002c*/ 	.word	0x00000000
        /*0030*/ 	.short	0x0000
        /*0032*/ 	.short	0x0000
        /*0034*/ 	.byte	0x00, 0xf5, 0x21, 0x00


	//----- nvinfo : EIATTR_SPARSE_MMA_MASK
	.align		4
.L_99:
        /*0038*/ 	.byte	0x03, 0x50
        /*003a*/ 	.short	0x0000


	//----- nvinfo : EIATTR_MAXREG_COUNT
	.align		4
        /*003c*/ 	.byte	0x03, 0x1b
        /*003e*/ 	.short	0x00ff


	//----- nvinfo : EIATTR_MERCURY_ISA_VERSION
	.align		4
        /*0040*/ 	.byte	0x03, 0x5f
        /*0042*/ 	.short	0x0101


	//----- nvinfo : EIATTR_VRC_CTA_INIT_COUNT
	.align		4
        /*0044*/ 	.byte	0x02, 0x4a
	.zero		1
	.zero		1


	//----- nvinfo : EIATTR_EXIT_INSTR_OFFSETS
	.align		4
        /*0048*/ 	.byte	0x04, 0x1c
        /*004a*/ 	.short	(.L_101 - .L_100)


	//   ....[0]....
.L_100:
        /*004c*/ 	.word	0x00000070


	//   ....[1]....
        /*0050*/ 	.word	0x00000100


	//----- nvinfo : EIATTR_CBANK_PARAM_SIZE
	.align		4
.L_101:
        /*0054*/ 	.byte	0x03, 0x19
        /*0056*/ 	.short	0x0014


	//----- nvinfo : EIATTR_PARAM_CBANK
	.align		4
        /*0058*/ 	.byte	0x04, 0x0a
        /*005a*/ 	.short	(.L_103 - .L_102)
	.align		4
.L_102:
        /*005c*/ 	.word	index@(.nv.constant0._Z13sumLabelFreqsPiS_i)
        /*0060*/ 	.short	0x0380
        /*0062*/ 	.short	0x0014


	//----- nvinfo : EIATTR_SW_WAR
	.align		4
.L_103:
        /*0064*/ 	.byte	0x04, 0x36
        /*0066*/ 	.short	(.L_105 - .L_104)
.L_104:
        /*0068*/ 	.word	0x00000008
.L_105:


//--------------------- .nv.info._Z21sumPointsAcrossLabelsPiPdS0_i --------------------------
	.section	.nv.info._Z21sumPointsAcrossLabelsPiPdS0_i,"",@"SHT_CUDA_INFO"
	.sectionflags	@""
	.align	4


	//----- nvinfo : EIATTR_CUDA_API_VERSION
	.align		4
        /*0000*/ 	.byte	0x04, 0x37
        /*0002*/ 	.short	(.L_107 - .L_106)
.L_106:
        /*0004*/ 	.word	0x00000082


	//----- nvinfo : EIATTR_KPARAM_INFO
	.align		4
.L_107:
        /*0008*/ 	.byte	0x04, 0x17
        /*000a*/ 	.short	(.L_109 - .L_108)
.L_108:
        /*000c*/ 	.word	0x00000000
        /*0010*/ 	.short	0x0003
        /*0012*/ 	.short	0x0018
        /*0014*/ 	.byte	0x00, 0xf0, 0x11, 0x00


	//----- nvinfo : EIATTR_KPARAM_INFO
	.align		4
.L_109:
        /*0018*/ 	.byte	0x04, 0x17
        /*001a*/ 	.short	(.L_111 - .L_110)
.L_110:
        /*001c*/ 	.word	0x00000000
        /*0020*/ 	.short	0x0002
        /*0022*/ 	.short	0x0010
        /*0024*/ 	.byte	0x00, 0xf5, 0x21, 0x00


	//----- nvinfo : EIATTR_KPARAM_INFO
	.align		4
.L_111:
        /*0028*/ 	.byte	0x04, 0x17
        /*002a*/ 	.short	(.L_113 - .L_112)
.L_112:
        /*002c*/ 	.word	0x00000000
        /*0030*/ 	.short	0x0001
        /*0032*/ 	.short	0x0008
        /*0034*/ 	.byte	0x00, 0xf5, 0x21, 0x00


	//----- nvinfo : EIATTR_KPARAM_INFO
	.align		4
.L_113:
        /*0038*/ 	.byte	0x04, 0x17
        /*003a*/ 	.short	(.L_115 - .L_114)
.L_114:
        /*003c*/ 	.word	0x00000000
        /*0040*/ 	.short	0x0000
        /*0042*/ 	.short	0x0000
        /*0044*/ 	.byte	0x00, 0xf5, 0x21, 0x00


	//----- nvinfo : EIATTR_SPARSE_MMA_MASK
	.align		4
.L_115:
        /*0048*/ 	.byte	0x03, 0x50
        /*004a*/ 	.short	0x0000


	//----- nvinfo : EIATTR_MAXREG_COUNT
	.align		4
        /*004c*/ 	.byte	0x03, 0x1b
        /*004e*/ 	.short	0x00ff


	//----- nvinfo : EIATTR_MERCURY_ISA_VERSION
	.align		4
        /*0050*/ 	.byte	0x03, 0x5f
        /*0052*/ 	.short	0x0101


	//----- nvinfo : EIATTR_VRC_CTA_INIT_COUNT
	.align		4
        /*0054*/ 	.byte	0x02, 0x4a
	.zero		1
	.zero		1


	//----- nvinfo : EIATTR_EXIT_INSTR_OFFSETS
	.align		4
        /*0058*/ 	.byte	0x04, 0x1c
        /*005a*/ 	.short	(.L_117 - .L_116)


	//   ....[0]....
.L_116:
        /*005c*/ 	.word	0x00000180


	//----- nvinfo : EIATTR_CRS_STACK_SIZE
	.align		4
.L_117:
        /*0060*/ 	.byte	0x04, 0x1e
        /*0062*/ 	.short	(.L_119 - .L_118)
.L_118:
        /*0064*/ 	.word	0x00000000


	//----- nvinfo : EIATTR_CBANK_PARAM_SIZE
	.align		4
.L_119:
        /*0068*/ 	.byte	0x03, 0x19
        /*006a*/ 	.short	0x001c


	//----- nvinfo : EIATTR_PARAM_CBANK
	.align		4
        /*006c*/ 	.byte	0x04, 0x0a
        /*006e*/ 	.short	(.L_121 - .L_120)
	.align		4
.L_120:
        /*0070*/ 	.word	index@(.nv.constant0._Z21sumPointsAcrossLabelsPiPdS0_i)
        /*0074*/ 	.short	0x0380
        /*0076*/ 	.short	0x001c


	//----- nvinfo : EIATTR_SW_WAR
	.align		4
.L_121:
        /*0078*/ 	.byte	0x04, 0x36
        /*007a*/ 	.short	(.L_123 - .L_122)
.L_122:
        /*007c*/ 	.word	0x00000008
.L_123:


//--------------------- .nv.info._Z7zeroOutPdi    --------------------------
	.section	.nv.info._Z7zeroOutPdi,"",@"SHT_CUDA_INFO"
	.sectionflags	@""
	.align	4


	//----- nvinfo : EIATTR_CUDA_API_VERSION
	.align		4
        /*0000*/ 	.byte	0x04, 0x37
        /*0002*/ 	.short	(.L_125 - .L_124)
.L_124:
        /*0004*/ 	.word	0x00000082


	//----- nvinfo : EIATTR_KPARAM_INFO
	.align		4
.L_125:
        /*0008*/ 	.byte	0x04, 0x17
        /*000a*/ 	.short	(.L_127 - .L_126)
.L_126:
        /*000c*/ 	.word	0x00000000
        /*0010*/ 	.short	0x0001
        /*0012*/ 	.short	0x0008
        /*0014*/ 	.byte	0x00, 0xf0, 0x11, 0x00


	//----- nvinfo : EIATTR_KPARAM_INFO
	.align		4
.L_127:
        /*0018*/ 	.byte	0x04, 0x17
        /*001a*/ 	.short	(.L_129 - .L_128)
.L_128:
        /*001c*/ 	.word	0x00000000
        /*0020*/ 	.short	0x0000
        /*0022*/ 	.short	0x0000
        /*0024*/ 	.byte	0x00, 0xf5, 0x21, 0x00


	//----- nvinfo : EIATTR_SPARSE_MMA_MASK
	.align		4
.L_129:
        /*0028*/ 	.byte	0x03, 0x50
        /*002a*/ 	.short	0x0000


	//----- nvinfo : EIATTR_MAXREG_COUNT
	.align		4
        /*002c*/ 	.byte	0x03, 0x1b
        /*002e*/ 	.short	0x00ff


	//----- nvinfo : EIATTR_MERCURY_ISA_VERSION
	.align		4
        /*0030*/ 	.byte	0x03, 0x5f
        /*0032*/ 	.short	0x0101


	//----- nvinfo : EIATTR_VRC_CTA_INIT_COUNT
	.align		4
        /*0034*/ 	.byte	0x02, 0x4a
	.zero		1
	.zero		1


	//----- nvinfo : EIATTR_EXIT_INSTR_OFFSETS
	.align		4
        /*0038*/ 	.byte	0x04, 0x1c
        /*003a*/ 	.short	(.L_131 - .L_130)


	//   ....[0]....
.L_130:
        /*003c*/ 	.word	0x00000090


	//----- nvinfo : EIATTR_CBANK_PARAM_SIZE
	.align		4
.L_131:
        /*0040*/ 	.byte	0x03, 0x19
        /*0042*/ 	.short	0x000c


	//----- nvinfo : EIATTR_PARAM_CBANK
	.align		4
        /*0044*/ 	.byte	0x04, 0x0a
        /*0046*/ 	.short	(.L_133 - .L_132)
	.align		4
.L_132:
        /*0048*/ 	.word	index@(.nv.constant0._Z7zeroOutPdi)
        /*004c*/ 	.short	0x0380
        /*004e*/ 	.short	0x000c


	//----- nvinfo : EIATTR_SW_WAR
	.align		4
.L_133:
        /*0050*/ 	.byte	0x04, 0x36
        /*0052*/ 	.short	(.L_135 - .L_134)
.L_134:
        /*0054*/ 	.word	0x00000008
.L_135:


//--------------------- .nv.info._Z12updateLabelsPiPdii --------------------------
	.section	.nv.info._Z12updateLabelsPiPdii,"",@"SHT_CUDA_INFO"
	.sectionflags	@""
	.align	4


	//----- nvinfo : EIATTR_CUDA_API_VERSION
	.align		4
        /*0000*/ 	.byte	0x04, 0x37
        /*0002*/ 	.short	(.L_137 - .L_136)
.L_136:
        /*0004*/ 	.word	0x00000082


	//----- nvinfo : EIATTR_KPARAM_INFO
	.align		4
.L_137:
        /*0008*/ 	.byte	0x04, 0x17
        /*000a*/ 	.short	(.L_139 - .L_138)
.L_138:
        /*000c*/ 	.word	0x00000000
        /*0010*/ 	.short	0x0003
        /*0012*/ 	.short	0x0014
        /*0014*/ 	.byte	0x00, 0xf0, 0x11, 0x00


	//----- nvinfo : EIATTR_KPARAM_INFO
	.align		4
.L_139:
        /*0018*/ 	.byte	0x04, 0x17
        /*001a*/ 	.short	(.L_141 - .L_140)
.L_140:
        /*001c*/ 	.word	0x00000000
        /*0020*/ 	.short	0x0002
        /*0022*/ 	.short	0x0010
        /*0024*/ 	.byte	0x00, 0xf0, 0x11, 0x00


	//----- nvinfo : EIATTR_KPARAM_INFO
	.align		4
.L_141:
        /*0028*/ 	.byte	0x04, 0x17
        /*002a*/ 	.short	(.L_143 - .L_142)
.L_142:
        /*002c*/ 	.word	0x00000000
        /*0030*/ 	.short	0x0001
        /*0032*/ 	.short	0x0008
        /*0034*/ 	.byte	0x00, 0xf5, 0x21, 0x00


	//----- nvinfo : EIATTR_KPARAM_INFO
	.align		4
.L_143:
        /*0038*/ 	.byte	0x04, 0x17
        /*003a*/ 	.short	(.L_145 - .L_144)
.L_144:
        /*003c*/ 	.word	0x00000000
        /*0040*/ 	.short	0x0000
        /*0042*/ 	.short	0x0000
        /*0044*/ 	.byte	0x00, 0xf5, 0x21, 0x00


	//----- nvinfo : EIATTR_SPARSE_MMA_MASK
	.align		4
.L_145:
        /*0048*/ 	.byte	0x03, 0x50
        /*004a*/ 	.short	0x0000


	//----- nvinfo : EIATTR_MAXREG_COUNT
	.align		4
        /*004c*/ 	.byte	0x03, 0x1b
        /*004e*/ 	.short	0x00ff


	//----- nvinfo : EIATTR_MERCURY_ISA_VERSION
	.align		4
        /*0050*/ 	.byte	0x03, 0x5f
        /*0052*/ 	.short	0x0101


	//----- nvinfo : EIATTR_VRC_CTA_INIT_COUNT
	.align		4
        /*0054*/ 	.byte	0x02, 0x4a
	.zero		1
	.zero		1


	//----- nvinfo : EIATTR_EXIT_INSTR_OFFSETS
	.align		4
        /*0058*/ 	.byte	0x04, 0x1c
        /*005a*/ 	.short	(.L_147 - .L_146)


	//   ....[0]....
.L_146:
        /*005c*/ 	.word	0x00000070


	//   ....[1]....
        /*0060*/ 	.word	0x00000e00


	//----- nvinfo : EIATTR_CBANK_PARAM_SIZE
	.align		4
.L_147:
        /*0064*/ 	.byte	0x03, 0x19
        /*0066*/ 	.short	0x0018


	//----- nvinfo : EIATTR_PARAM_CBANK
	.align		4
        /*0068*/ 	.byte	0x04, 0x0a
        /*006a*/ 	.short	(.L_149 - .L_148)
	.align		4
.L_148:
        /*006c*/ 	.word	index@(.nv.constant0._Z12updateLabelsPiPdii)
        /*0070*/ 	.short	0x0380
        /*0072*/ 	.short	0x0018


	//----- nvinfo : EIATTR_SW_WAR
	.align		4
.L_149:
        /*0074*/ 	.byte	0x04, 0x36
        /*0076*/ 	.short	(.L_151 - .L_150)
.L_150:
        /*0078*/ 	.word	0x00000008
.L_151:


//--------------------- .nv.info._Z14calc_distancesPdS_S_ii --------------------------
	.section	.nv.info._Z14calc_distancesPdS_S_ii,"",@"SHT_CUDA_INFO"
	.sectionflags	@""
	.align	4


	//----- nvinfo : EIATTR_CUDA_API_VERSION
	.align		4
        /*0000*/ 	.byte	0x04, 0x37
        /*0002*/ 	.short	(.L_153 - .L_152)
.L_152:
        /*0004*/ 	.word	0x00000082


	//----- nvinfo : EIATTR_KPARAM_INFO
	.align		4
.L_153:
        /*0008*/ 	.byte	0x04, 0x17
        /*000a*/ 	.short	(.L_155 - .L_154)
.L_154:
        /*000c*/ 	.word	0x00000000
        /*0010*/ 	.short	0x0004
        /*0012*/ 	.short	0x001c
        /*0014*/ 	.byte	0x00, 0xf0, 0x11, 0x00


	//----- nvinfo : EIATTR_KPARAM_INFO
	.align		4
.L_155:
        /*0018*/ 	.byte	0x04, 0x17
        /*001a*/ 	.short	(.L_157 - .L_156)
.L_156:
        /*001c*/ 	.word	0x00000000
        /*0020*/ 	.short	0x0003
        /*0022*/ 	.short	0x0018
        /*0024*/ 	.byte	0x00, 0xf0, 0x11, 0x00


	//----- nvinfo : EIATTR_KPARAM_INFO
	.align		4
.L_157:
        /*0028*/ 	.byte	0x04, 0x17
        /*002a*/ 	.short	(.L_159 - .L_158)
.L_158:
        /*002c*/ 	.word	0x00000000
        /*0030*/ 	.short	0x0002
        /*0032*/ 	.short	0x0010
        /*0034*/ 	.byte	0x00, 0xf5, 0x21, 0x00


	//----- nvinfo : EIATTR_KPARAM_INFO
	.align		4
.L_159:
        /*0038*/ 	.byte	0x04, 0x17
        /*003a*/ 	.short	(.L_161 - .L_160)
.L_160:
        /*003c*/ 	.word	0x00000000
        /*0040*/ 	.short	0x0001
        /*0042*/ 	.short	0x0008
        /*0044*/ 	.byte	0x00, 0xf5, 0x21, 0x00


	//----- nvinfo : EIATTR_KPARAM_INFO
	.align		4
.L_161:
        /*0048*/ 	.byte	0x04, 0x17
        /*004a*/ 	.short	(.L_163 - .L_162)
.L_162:
        /*004c*/ 	.word	0x00000000
        /*0050*/ 	.short	0x0000
        /*0052*/ 	.short	0x0000
        /*0054*/ 	.byte	0x00, 0xf5, 0x21, 0x00


	//----- nvinfo : EIATTR_SPARSE_MMA_MASK
	.align		4
.L_163:
        /*0058*/ 	.byte	0x03, 0x50
        /*005a*/ 	.short	0x0000


	//----- nvinfo : EIATTR_MAXREG_COUNT
	.align		4
        /*005c*/ 	.byte	0x03, 0x1b
        /*005e*/ 	.short	0x00ff


	//----- nvinfo : EIATTR_MERCURY_ISA_VERSION
	.align		4
        /*0060*/ 	.byte	0x03, 0x5f
        /*0062*/ 	.short	0x0101


	//----- nvinfo : EIATTR_VRC_CTA_INIT_COUNT
	.align		4
        /*0064*/ 	.byte	0x02, 0x4a
	.zero		1
	.zero		1


	//----- nvinfo : EIATTR_EXIT_INSTR_OFFSETS
	.align		4
        /*0068*/ 	.byte	0x04, 0x1c
        /*006a*/ 	.short	(.L_165 - .L_164)


	//   ....[0]....
.L_164:
        /*006c*/ 	.word	0x00000e70


	//----- nvinfo : EIATTR_CRS_STACK_SIZE
	.align		4
.L_165:
        /*0070*/ 	.byte	0x04, 0x1e
        /*0072*/ 	.short	(.L_167 - .L_166)
.L_166:
        /*0074*/ 	.word	0x00000000


	//----- nvinfo : EIATTR_CBANK_PARAM_SIZE
	.align		4
.L_167:
        /*0078*/ 	.byte	0x03, 0x19
        /*007a*/ 	.short	0x0020


	//----- nvinfo : EIATTR_PARAM_CBANK
	.align		4
        /*007c*/ 	.byte	0x04, 0x0a
        /*007e*/ 	.short	(.L_169 - .L_168)
	.align		4
.L_168:
        /*0080*/ 	.word	index@(.nv.constant0._Z14calc_distancesPdS_S_ii)
        /*0084*/ 	.short	0x0380
        /*0086*/ 	.short	0x0020


	//----- nvinfo : EIATTR_SW_WAR
	.align		4
.L_169:
        /*0088*/ 	.byte	0x04, 0x36
        /*008a*/ 	.short	(.L_171 - .L_170)
.L_170:
        /*008c*/ 	.word	0x00000008
.L_171:


//--------------------- .nv.callgraph             --------------------------
	.section	.nv.callgraph,"",@"SHT_CUDA_CALLGRAPH"
	.align	4
	.sectionentsize	8
	.align		4
        /*0000*/ 	.word	0x00000000
	.align		4
        /*0004*/ 	.word	0xffffffff
	.align		4
        /*0008*/ 	.word	0x00000000
	.align		4
        /*000c*/ 	.word	0xfffffffe
	.align		4
        /*0010*/ 	.word	0x00000000
	.align		4
        /*0014*/ 	.word	0xfffffffd
	.align		4
        /*0018*/ 	.word	0x00000000
	.align		4
        /*001c*/ 	.word	0xfffffffc


//--------------------- .text._Z24checkDistanceAboveThreshPidiiPdS0_ --------------------------
	.section	.text._Z24checkDistanceAboveThreshPidiiPdS0_,"ax",@progbits
	.align	128
        .global         _Z24checkDistanceAboveThreshPidiiPdS0_
        .type           _Z24checkDistanceAboveThreshPidiiPdS0_,@function
        .size           _Z24checkDistanceAboveThreshPidiiPdS0_,(.L_x_82 - _Z24checkDistanceAboveThreshPidiiPdS0_)
        .other          _Z24checkDistanceAboveThreshPidiiPdS0_,@"STO_CUDA_ENTRY STV_DEFAULT"
_Z24checkDistanceAboveThreshPidiiPdS0_:
.text._Z24checkDistanceAboveThreshPidiiPdS0_:
[----:B------:R-:W-:Y:S01]  /*0000*/  LDC R1, c[0x0][0x37c] ;  /* 0x0000df00ff017b82 */ /* 0x000fe20000000800 */
[----:B------:R-:W0:Y:S07]  /*0010*/  S2R R0, SR_TID.X ;  /* 0x0000000000007919 */ /* 0x000e2e0000002100 */
[----:B------:R-:W0:Y:S01]  /*0020*/  S2UR UR4, SR_CTAID.X ;  /* 0x00000000000479c3 */ /* 0x000e220000002500 */
[----:B------:R-:W1:Y:S07]  /*0030*/  LDCU UR5, c[0x0][0x394] ;  /* 0x00007280ff0577ac */ /* 0x000e6e0008000800 */
[----:B------:R-:W0:Y:S02]  /*0040*/  LDC R3, c[0x0][0x360] ;  /* 0x0000d800ff037b82 */ /* 0x000e240000000800 */
[----:B0-----:R-:W-:-:S05]  /*0050*/  IMAD R3, R3, UR4, R0 ;  /* 0x0000000403037c24 */ /* 0x001fca000f8e0200 */
[----:B-1----:R-:W-:-:S13]  /*0060*/  ISETP.GE.AND P0, PT, R3, UR5, PT ;  /* 0x0000000503007c0c */ /* 0x002fda000bf06270 */
[----:B------:R-:W-:Y:S05]  /*0070*/  @P0 EXIT ;  /* 0x000000000000094d */ /* 0x000fea0003800000 */
[----:B------:R-:W0:Y:S01]  /*0080*/  LDCU UR6, c[0x0][0x390] ;  /* 0x00007200ff0677ac */ /* 0x000e220008000800 */
[----:B------:R-:W-:Y:S01]  /*0090*/  CS2R R14, SRZ ;  /* 0x00000000000e7805 */ /* 0x000fe2000001ff00 */
[----:B------:R-:W1:Y:S01]  /*00a0*/  LDCU.64 UR8, c[0x0][0x358] ;  /* 0x00006b00ff0877ac */ /* 0x000e620008000a00 */
[----:B0-----:R-:W-:-:S09]  /*00b0*/  UISETP.GE.AND UP0, UPT, UR6, 0x1, UPT ;  /* 0x000000010600788c */ /* 0x001fd2000bf06270 */
[----:B-1----:R-:W-:Y:S05]  /*00c0*/  BRA.U !UP0, `(.L_x_0) ;  /* 0x0000000d08047547 */ /* 0x002fea000b800000 */
[----:B------:R-:W-:Y:S02]  /*00d0*/  UISETP.GE.U32.AND UP0, UPT, UR6, 0x4, UPT ;  /* 0x000000040600788c */ /* 0x000fe4000bf06070 */
[----:B------:R-:W-:Y:S01]  /*00e0*/  IMAD R3, R3, UR6, RZ ;  /* 0x0000000603037c24 */ /* 0x000fe2000f8e02ff */
[----:B------:R-:W-:Y:S01]  /*00f0*/  CS2R R14, SRZ ;  /* 0x00000000000e7805 */ /* 0x000fe2000001ff00 */
[----:B------:R-:W-:Y:S01]  /*0100*/  ULOP3.LUT UR5, UR6, 0x3, URZ, 0xc0, !UPT ;  /* 0x0000000306057892 */ /* 0x000fe2000f8ec0ff */
[----:B------:R-:W-:Y:S02]  /*0110*/  UMOV UR4, URZ ;  /* 0x000000ff00047c82 */ /* 0x000fe40008000000 */
[----:B------:R-:W-:Y:S02]  /*0120*/  SHF.R.S32.HI R0, RZ, 0x1f, R3 ;  /* 0x0000001fff007819 */ /* 0x000fe40000011403 */
[----:B------:R-:W-:Y:S07]  /*0130*/  BRA.U !UP0, `(.L_x_1) ;  /* 0x0000000908207547 */ /* 0x000fee000b800000 */
[----:B------:R-:W0:Y:S01]  /*0140*/  LDCU.64 UR10, c[0x0][0x398] ;  /* 0x00007300ff0a77ac */ /* 0x000e220008000a00 */
[C---:B------:R-:W-:Y:S02]  /*0150*/  LEA R8, P0, R3.reuse, 0x10, 0x3 ;  /* 0x0000001003087811 */ /* 0x040fe400078018ff */
[----:B------:R-:W-:Y:S01]  /*0160*/  CS2R R14, SRZ ;  /* 0x00000000000e7805 */ /* 0x000fe2000001ff00 */
[----:B------:R-:W1:Y:S01]  /*0170*/  LDCU.64 UR12, c[0x0][0x3a0] ;  /* 0x00007400ff0c77ac */ /* 0x000e620008000a00 */
[----:B------:R-:W-:Y:S01]  /*0180*/  LEA.HI.X R9, R3, RZ, R0, 0x3, P0 ;  /* 0x000000ff03097211 */ /* 0x000fe200000f1c00 */
[----:B------:R-:W-:-:S04]  /*0190*/  ULOP3.LUT UR4, UR6, 0x7ffffffc, URZ, 0xc0, !UPT ;  /* 0x7ffffffc06047892 */ /* 0x000fc8000f8ec0ff */
[----:B------:R-:W-:Y:S01]  /*01a0*/  UIADD3 UR6, UPT, UPT, -UR4, URZ, URZ ;  /* 0x000000ff04067290 */ /* 0x000fe2000fffe1ff */
[C---:B0-----:R-:W-:Y:S02]  /*01b0*/  IADD3 R10, P1, PT, R8.reuse, UR10, RZ ;  /* 0x0000000a080a7c10 */ /* 0x041fe4000ff3e0ff */
[----:B-1----:R-:W-:Y:S02]  /*01c0*/  IADD3 R8, P2, PT, R8, UR12, RZ ;  /* 0x0000000c08087c10 */ /* 0x002fe4000ff5e0ff */
[C---:B------:R-:W-:Y:S02]  /*01d0*/  IADD3.X R11, PT, PT, R9.reuse, UR11, RZ, P1, !PT ;  /* 0x0000000b090b7c10 */ /* 0x040fe40008ffe4ff */
[----:B------:R-:W-:-:S09]  /*01e0*/  IADD3.X R9, PT, PT, R9, UR13, RZ, P2, !PT ;  /* 0x0000000d09097c10 */ /* 0x000fd200097fe4ff */
.L_x_17:
[----:B------:R-:W2:Y:S04]  /*01f0*/  LDG.E.64 R16, desc[UR8][R10.64+-0x10] ;  /* 0xfffff0080a107981 */ /* 0x000ea8000c1e1b00 */
[----:B------:R-:W2:Y:S01]  /*0200*/  LDG.E.64 R4, desc[UR8][R8.64+-0x10] ;  /* 0xfffff00808047981 */ /* 0x000ea2000c1e1b00 */
[----:B------:R-:W-:Y:S01]  /*0210*/  BSSY.RECONVERGENT B0, `(.L_x_2) ;  /* 0x0000005000007945 */ /* 0x000fe20003800200 */
[----:B------:R-:W-:Y:S01]  /*0220*/  MOV R2, 0x260 ;  /* 0x0000026000027802 */ /* 0x000fe20000000f00 */
[----:B--2---:R-:W-:-:S08]  /*0230*/  DADD R16, R16, -R4 ;  /* 0x0000000010107229 */ /* 0x004fd00000000804 */
[----:B------:R-:W-:-:S11]  /*0240*/  DADD R4, -RZ, |R16| ;  /* 0x00000000ff047229 */ /* 0x000fd60000000510 */
[----:B------:R-:W-:Y:S05]  /*0250*/  CALL.REL.NOINC `($_Z24checkDistanceAboveThreshPidiiPdS0_$__internal_accurate_pow) ;  /* 0x0000000c00d87944 */ /* 0x000fea0003c00000 */
[----:B------:R-:W-:Y:S05]  /*0260*/  BSYNC.RECONVERGENT B0 ;  /* 0x0000000000007941 */ /* 0x000fea0003800200 */
.L_x_2:
[----:B------:R-:W2:Y:S04]  /*0270*/  LDG.E.64 R12, desc[UR8][R10.64+-0x8] ;  /* 0xfffff8080a0c7981 */ /* 0x000ea8000c1e1b00 */
[----:B------:R-:W2:Y:S01]  /*0280*/  LDG.E.64 R18, desc[UR8][R8.64+-0x8] ;  /* 0xfffff80808127981 */ /* 0x000ea2000c1e1b00 */
[C---:B------:R-:W-:Y:S01]  /*0290*/  DADD R6, R16.reuse, 2 ;  /* 0x4000000010067429 */ /* 0x040fe20000000000 */
[----:B------:R-:W-:Y:S01]  /*02a0*/  BSSY.RECONVERGENT B0, `(.L_x_3) ;  /* 0x0000010000007945 */ /* 0x000fe20003800200 */
[C---:B------:R-:W-:Y:S02]  /*02b0*/  DSETP.NEU.AND P1, PT, R16.reuse, RZ, PT ;  /* 0x000000ff1000722a */ /* 0x040fe40003f2d000 */
[----:B------:R-:W-:-:S06]  /*02c0*/  DSETP.NEU.AND P0, PT, R16, 1, PT ;  /* 0x3ff000001000742a */ /* 0x000fcc0003f0d000 */
[----:B------:R-:W-:-:S04]  /*02d0*/  LOP3.LUT R2, R7, 0x7ff00000, RZ, 0xc0, !PT ;  /* 0x7ff0000007027812 */ /* 0x000fc800078ec0ff */
[----:B------:R-:W-:Y:S01]  /*02e0*/  ISETP.NE.AND P2, PT, R2, 0x7ff00000, PT ;  /* 0x7ff000000200780c */ /* 0x000fe20003f45270 */
[----:B--2---:R-:W-:Y:S01]  /*02f0*/  DADD R6, R12, -R18 ;  /* 0x000000000c067229 */ /* 0x004fe20000000812 */
[----:B------:R-:W-:Y:S02]  /*0300*/  FSEL R12, R5, RZ, P1 ;  /* 0x000000ff050c7208 */ /* 0x000fe40000800000 */
[----:B------:R-:W-:-:S05]  /*0310*/  FSEL R13, R4, RZ, P1 ;  /* 0x000000ff040d7208 */ /* 0x000fca0000800000 */
[----:B------:R-:W-:-:S04]  /*0320*/  DADD R4, -RZ, |R6| ;  /* 0x00000000ff047229 */ /* 0x000fc80000000506 */
[----:B------:R-:W-:Y:S07]  /*0330*/  @P2 BRA `(.L_x_4) ;  /* 0x0000000000182947 */ /* 0x000fee0003800000 */
[----:B------:R-:W-:-:S14]  /*0340*/  DSETP.NAN.AND P1, PT, R16, R16, PT ;  /* 0x000000101000722a */ /* 0x000fdc0003f28000 */
[----:B------:R-:W-:Y:S01]  /*0350*/  @P1 DADD R12, R16, 2 ;  /* 0x40000000100c1429 */ /* 0x000fe20000000000 */
[----:B------:R-:W-:Y:S10]  /*0360*/  @P1 BRA `(.L_x_4) ;  /* 0x00000000000c1947 */ /* 0x000ff40003800000 */
[----:B------:R-:W-:-:S14]  /*0370*/  DSETP.NEU.AND P1, PT, |R16|, +INF , PT ;  /* 0x7ff000001000742a */ /* 0x000fdc0003f2d200 */
[----:B------:R-:W-:Y:S02]  /*0380*/  @!P1 IMAD.MOV.U32 R12, RZ, RZ, 0x0 ;  /* 0x00000000ff0c9424 */ /* 0x000fe400078e00ff */
[----:B------:R-:W-:-:S07]  /*0390*/  @!P1 IMAD.MOV.U32 R13, RZ, RZ, 0x7ff00000 ;  /* 0x7ff00000ff0d9424 */ /* 0x000fce00078e00ff */
.L_x_4:
[----:B------:R-:W-:Y:S05]  /*03a0*/  BSYNC.RECONVERGENT B0 ;  /* 0x0000000000007941 */ /* 0x000fea0003800200 */
.L_x_3:
[----:B------:R-:W-:Y:S01]  /*03b0*/  FSEL R16, R12, RZ, P0 ;  /* 0x000000ff0c107208 */ /* 0x000fe20000000000 */
[----:B------:R-:W-:Y:S01]  /*03c0*/  BSSY.RECONVERGENT B0, `(.L_x_5) ;  /* 0x0000005000007945 */ /* 0x000fe20003800200 */
[----:B------:R-:W-:Y:S02]  /*03d0*/  FSEL R17, R13, 1.875, P0 ;  /* 0x3ff000000d117808 */ /* 0x000fe40000000000 */
[----:B------:R-:W-:-:S04]  /*03e0*/  MOV R2, 0x410 ;  /* 0x0000041000027802 */ /* 0x000fc80000000f00 */
[----:B------:R-:W-:-:S11]  /*03f0*/  DADD R16, R14, R16 ;  /* 0x000000000e107229 */ /* 0x000fd60000000010 */
[----:B------:R-:W-:Y:S05]  /*0400*/  CALL.REL.NOINC `($_Z24checkDistanceAboveThreshPidiiPdS0_$__internal_accurate_pow) ;  /* 0x0000000c006c7944 */ /* 0x000fea0003c00000 */
[----:B------:R-:W-:Y:S05]  /*0410*/  BSYNC.RECONVERGENT B0 ;  /* 0x0000000000007941 */ /* 0x000fea0003800200 */
.L_x_5:
[C---:B------:R-:W-:Y:S01]  /*0420*/  DADD R12, R6.reuse, 2 ;  /* 0x40000000060c7429 */ /* 0x040fe20000000000 */
[----:B------:R-:W-:Y:S01]  /*0430*/  BSSY.RECONVERGENT B0, `(.L_x_6) ;  /* 0x000000f000007945 */ /* 0x000fe20003800200 */
[----:B------:R-:W-:-:S08]  /*0440*/  DSETP.NEU.AND P0, PT, R6, RZ, PT ;  /* 0x000000ff0600722a */ /* 0x000fd00003f0d000 */
[----:B------:R-:W-:Y:S02]  /*0450*/  LOP3.LUT R12, R13, 0x7ff00000, RZ, 0xc0, !PT ;  /* 0x7ff000000d0c7812 */ /* 0x000fe400078ec0ff */
[----:B------:R-:W-:Y:S02]  /*0460*/  FSEL R13, R4, RZ, P0 ;  /* 0x000000ff040d7208 */ /* 0x000fe40000000000 */
[----:B------:R-:W-:Y:S02]  /*0470*/  ISETP.NE.AND P1, PT, R12, 0x7ff00000, PT ;  /* 0x7ff000000c00780c */ /* 0x000fe40003f25270 */
[----:B------:R-:W-:-:S11]  /*0480*/  FSEL R12, R5, RZ, P0 ;  /* 0x000000ff050c7208 */ /* 0x000fd60000000000 */
[----:B------:R-:W-:Y:S05]  /*0490*/  @P1 BRA `(.L_x_7) ;  /* 0x0000000000201947 */ /* 0x000fea0003800000 */
[----:B------:R-:W-:-:S14]  /*04a0*/  DSETP.NAN.AND P0, PT, R6, R6, PT ;  /* 0x000000060600722a */ /* 0x000fdc0003f08000 */
[----:B------:R-:W-:Y:S05]  /*04b0*/  @P0 BRA `(.L_x_8) ;  /* 0x0000000000140947 */ /* 0x000fea0003800000 */
[----:B------:R-:W-:-:S14]  /*04c0*/  DSETP.NEU.AND P0, PT, |R6|, +INF , PT ;  /* 0x7ff000000600742a */ /* 0x000fdc0003f0d200 */
[----:B------:R-:W-:Y:S05]  /*04d0*/  @P0 BRA `(.L_x_7) ;  /* 0x0000000000100947 */ /* 0x000fea0003800000 */
[----:B------:R-:W-:Y:S02]  /*04e0*/  IMAD.MOV.U32 R12, RZ, RZ, 0x0 ;  /* 0x00000000ff0c7424 */ /* 0x000fe400078e00ff */
[----:B------:R-:W-:Y:S01]  /*04f0*/  IMAD.MOV.U32 R13, RZ, RZ, 0x7ff00000 ;  /* 0x7ff00000ff0d7424 */ /* 0x000fe200078e00ff */
[----:B------:R-:W-:Y:S06]  /*0500*/  BRA `(.L_x_7) ;  /* 0x0000000000047947 */ /* 0x000fec0003800000 */
.L_x_8:
[----:B------:R-:W-:-:S11]  /*0510*/  DADD R12, R6, 2 ;  /* 0x40000000060c7429 */ /* 0x000fd60000000000 */
.L_x_7:
[----:B------:R-:W-:Y:S05]  /*0520*/  BSYNC.RECONVERGENT B0 ;  /* 0x0000000000007941 */ /* 0x000fea0003800200 */
.L_x_6:
[----:B------:R-:W2:Y:S04]  /*0530*/  LDG.E.64 R14, desc[UR8][R10.64] ;  /* 0x000000080a0e7981 */ /* 0x000ea8000c1e1b00 */
[----:B------:R-:W2:Y:S01]  /*0540*/  LDG.E.64 R4, desc[UR8][R8.64] ;  /* 0x0000000808047981 */ /* 0x000ea2000c1e1b00 */
[----:B------:R-:W-:Y:S01]  /*0550*/  DSETP.NEU.AND P0, PT, R6, 1, PT ;  /* 0x3ff000000600742a */ /* 0x000fe20003f0d000 */
[----:B------:R-:W-:Y:S01]  /*0560*/  BSSY.RECONVERGENT B0, `(.L_x_9) ;  /* 0x000000a000007945 */ /* 0x000fe20003800200 */
[----:B------:R-:W-:Y:S01]  /*0570*/  MOV R2, 0x600 ;  /* 0x0000060000027802 */ /* 0x000fe20000000f00 */
[----:B--2---:R-:W-:-:S03]  /*0580*/  DADD R14, R14, -R4 ;  /* 0x000000000e0e7229 */ /* 0x004fc60000000804 */
[----:B------:R-:W-:Y:S02]  /*0590*/  FSEL R4, R12, RZ, P0 ;  /* 0x000000ff0c047208 */ /* 0x000fe40000000000 */
[----:B------:R-:W-:-:S03]  /*05a0*/  FSEL R5, R13, 1.875, P0 ;  /* 0x3ff000000d057808 */ /* 0x000fc60000000000 */
[----:B------:R-:W-:-:S03]  /*05b0*/  DADD R6, -RZ, |R14| ;  /* 0x00000000ff067229 */ /* 0x000fc6000000050e */
[----:B------:R-:W-:-:S07]  /*05c0*/  DADD R16, R16, R4 ;  /* 0x0000000010107229 */ /* 0x000fce0000000004 */
[----:B------:R-:W-:Y:S02]  /*05d0*/  IMAD.MOV.U32 R4, RZ, RZ, R6 ;  /* 0x000000ffff047224 */ /* 0x000fe400078e0006 */
[----:B------:R-:W-:-:S07]  /*05e0*/  IMAD.MOV.U32 R5, RZ, RZ, R7 ;  /* 0x000000ffff057224 */ /* 0x000fce00078e0007 */
[----:B------:R-:W-:Y:S05]  /*05f0*/  CALL.REL.NOINC `($_Z24checkDistanceAboveThreshPidiiPdS0_$__internal_accurate_pow) ;  /* 0x0000000800f07944 */ /* 0x000fea0003c00000 */
[----:B------:R-:W-:Y:S05]  /*0600*/  BSYNC.RECONVERGENT B0 ;  /* 0x0000000000007941 */ /* 0x000fea0003800200 */
.L_x_9:
[C---:B------:R-:W-:Y:S01]  /*0610*/  DADD R6, R14.reuse, 2 ;  /* 0x400000000e067429 */ /* 0x040fe20000000000 */
[----:B------:R-:W-:Y:S01]  /*0620*/  BSSY.RECONVERGENT B0, `(.L_x_10) ;  /* 0x000000f000007945 */ /* 0x000fe20003800200 */
[----:B------:R-:W-:-:S06]  /*0630*/  DSETP.NEU.AND P0, PT, R14, RZ, PT ;  /* 0x000000ff0e00722a */ /* 0x000fcc0003f0d000 */
[----:B------:R-:W-:Y:S02]  /*0640*/  FSEL R12, R5, RZ, P0 ;  /* 0x000000ff050c7208 */ /* 0x000fe40000000000 */
[----:B------:R-:W-:Y:S02]  /*0650*/  LOP3.LUT R6, R7, 0x7ff00000, RZ, 0xc0, !PT ;  /* 0x7ff0000007067812 */ /* 0x000fe400078ec0ff */
[----:B------:R-:W-:Y:S02]  /*0660*/  FSEL R13, R4, RZ, P0 ;  /* 0x000000ff040d7208 */ /* 0x000fe40000000000 */
[----:B------:R-:W-:-:S13]  /*0670*/  ISETP.NE.AND P1, PT, R6, 0x7ff00000, PT ;  /* 0x7ff000000600780c */ /* 0x000fda0003f25270 */
        /* <DEDUP_REMOVED lines=8> */
.L_x_12:
[----:B------:R-:W-:-:S11]  /*0700*/  DADD R12, R14, 2 ;  /* 0x400000000e0c7429 */ /* 0x000fd60000000000 */
.L_x_11:
[----:B------:R-:W-:Y:S05]  /*0710*/  BSYNC.RECONVERGENT B0 ;  /* 0x0000000000007941 */ /* 0x000fea0003800200 */
.L_x_10:
        /* <DEDUP_REMOVED lines=14> */
.L_x_13:
        /* <DEDUP_REMOVED lines=15> */
.L_x_16:
[----:B------:R-:W-:-:S11]  /*08f0*/  DADD R12, R6, 2 ;  /* 0x40000000060c7429 */ /* 0x000fd60000000000 */
.L_x_15:
[----:B------:R-:W-:Y:S05]  /*0900*/  BSYNC.RECONVERGENT B0 ;  /* 0x0000000000007941 */ /* 0x000fea0003800200 */
.L_x_14:
[----:B------:R-:W-:Y:S01]  /*0910*/  UIADD3 UR6, UPT, UPT, UR6, 0x4, URZ ;  /* 0x0000000406067890 */ /* 0x000fe2000fffe0ff */
[----:B------:R-:W-:Y:S01]  /*0920*/  DSETP.NEU.AND P0, PT, R6, 1, PT ;  /* 0x3ff000000600742a */ /* 0x000fe20003f0d000 */
[----:B------:R-:W-:Y:S02]  /*0930*/  IADD3 R8, P1, PT, R8, 0x20, RZ ;  /* 0x0000002008087810 */ /* 0x000fe40007f3e0ff */
[----:B------:R-:W-:-:S03]  /*0940*/  UISETP.NE.AND UP0, UPT, UR6, URZ, UPT ;  /* 0x000000ff0600728c */ /* 0x000fc6000bf05270 */
[----:B------:R-:W-:Y:S01]  /*0950*/  FSEL R14, R12, RZ, P0 ;  /* 0x000000ff0c0e7208 */ /* 0x000fe20000000000 */
[----:B------:R-:W-:Y:S01]  /*0960*/  IMAD.X R9, RZ, RZ, R9, P1 ;  /* 0x000000ffff097224 */ /* 0x000fe200008e0609 */
[----:B------:R-:W-:Y:S02]  /*0970*/  FSEL R15, R13, 1.875, P0 ;  /* 0x3ff000000d0f7808 */ /* 0x000fe40000000000 */
[----:B------:R-:W-:-:S04]  /*0980*/  IADD3 R10, P0, PT, R10, 0x20, RZ ;  /* 0x000000200a0a7810 */ /* 0x000fc80007f1e0ff */
[----:B------:R-:W-:Y:S01]  /*0990*/  DADD R14, R16, R14 ;  /* 0x00000000100e7229 */ /* 0x000fe2000000000e */
[----:B------:R-:W-:Y:S01]  /*09a0*/  IMAD.X R11, RZ, RZ, R11, P0 ;  /* 0x000000ffff0b7224 */ /* 0x000fe200000e060b */
[----:B------:R-:W-:Y:S09]  /*09b0*/  BRA.U UP0, `(.L_x_17) ;  /* 0xfffffff9000c7547 */ /* 0x000ff2000b83ffff */
.L_x_1:
[----:B------:R-:W-:-:S09]  /*09c0*/  UISETP.NE.AND UP0, UPT, UR5, URZ, UPT ;  /* 0x000000ff0500728c */ /* 0x000fd2000bf05270 */
[----:B------:R-:W-:Y:S05]  /*09d0*/  BRA.U !UP0, `(.L_x_0) ;  /* 0x0000000108c07547 */ /* 0x000fea000b800000 */
[----:B------:R-:W0:Y:S01]  /*09e0*/  LDCU.64 UR6, c[0x0][0x3a0] ;  /* 0x00007400ff0677ac */ /* 0x000e220008000a00 */
[----:B------:R-:W-:Y:S01]  /*09f0*/  IADD3 R3, P0, PT, R3, UR4, RZ ;  /* 0x0000000403037c10 */ /* 0x000fe2000ff1e0ff */
[----:B------:R-:W1:Y:S04]  /*0a00*/  LDCU.64 UR10, c[0x0][0x398] ;  /* 0x00007300ff0a77ac */ /* 0x000e680008000a00 */
[----:B------:R-:W-:Y:S02]  /*0a10*/  IMAD.X R0, RZ, RZ, R0, P0 ;  /* 0x000000ffff007224 */ /* 0x000fe400000e0600 */
[C---:B------:R-:W-:Y:S01]  /*0a20*/  IMAD.SHL.U32 R8, R3.reuse, 0x8, RZ ;  /* 0x0000000803087824 */ /* 0x040fe200078e00ff */
[----:B------:R-:W-:Y:S02]  /*0a30*/  UIADD3 UR5, UPT, UPT, -UR5, URZ, URZ ;  /* 0x000000ff05057290 */ /* 0x000fe4000fffe1ff */
[----:B------:R-:W-:-:S02]  /*0a40*/  SHF.L.U64.HI R9, R3, 0x3, R0 ;  /* 0x0000000303097819 */ /* 0x000fc40000010200 */
[C---:B0-----:R-:W-:Y:S02]  /*0a50*/  IADD3 R0, P0, PT, R8.reuse, UR6, RZ ;  /* 0x0000000608007c10 */ /* 0x041fe4000ff1e0ff */
[----:B-1----:R-:W-:Y:S02]  /*0a60*/  IADD3 R8, P1, PT, R8, UR10, RZ ;  /* 0x0000000a08087c10 */ /* 0x002fe4000ff3e0ff */
[C---:B------:R-:W-:Y:S02]  /*0a70*/  IADD3.X R3, PT, PT, R9.reuse, UR7, RZ, P0, !PT ;  /* 0x0000000709037c10 */ /* 0x040fe400087fe4ff */
[----:B------:R-:W-:-:S09]  /*0a80*/  IADD3.X R9, PT, PT, R9, UR11, RZ, P1, !PT ;  /* 0x0000000b09097c10 */ /* 0x000fd20008ffe4ff */
.L_x_22:
[----:B------:R-:W-:Y:S01]  /*0a90*/  IMAD.MOV.U32 R2, RZ, RZ, R0 ;  /* 0x000000ffff027224 */ /* 0x000fe200078e0000 */
[----:B------:R-:W2:Y:S04]  /*0aa0*/  LDG.E.64 R6, desc[UR8][R8.64] ;  /* 0x0000000808067981 */ /* 0x000ea8000c1e1b00 */
[----:B------:R0:W2:Y:S01]  /*0ab0*/  LDG.E.64 R4, desc[UR8][R2.64] ;  /* 0x0000000802047981 */ /* 0x0000a2000c1e1b00 */
[----:B------:R-:W-:Y:S01]  /*0ac0*/  BSSY.RECONVERGENT B0, `(.L_x_18) ;  /* 0x0000005000007945 */ /* 0x000fe20003800200 */
[----:B0-----:R-:W-:Y:S01]  /*0ad0*/  MOV R2, 0xb10 ;  /* 0x00000b1000027802 */ /* 0x001fe20000000f00 */
[----:B--2---:R-:W-:-:S08]  /*0ae0*/  DADD R6, R6, -R4 ;  /* 0x0000000006067229 */ /* 0x004fd00000000804 */
[----:B------:R-:W-:-:S11]  /*0af0*/  DADD R4, -RZ, |R6| ;  /* 0x00000000ff047229 */ /* 0x000fd60000000506 */
[----:B------:R-:W-:Y:S05]  /*0b00*/  CALL.REL.NOINC `($_Z24checkDistanceAboveThreshPidiiPdS0_$__internal_accurate_pow) ;  /* 0x0000000400ac7944 */ /* 0x000fea0003c00000 */
[----:B------:R-:W-:Y:S05]  /*0b10*/  BSYNC.RECONVERGENT B0 ;  /* 0x0000000000007941 */ /* 0x000fea0003800200 */
.L_x_18:
        /* <DEDUP_REMOVED lines=15> */
.L_x_21:
[----:B------:R-:W-:-:S11]  /*0c10*/  DADD R10, R6, 2 ;  /* 0x40000000060a7429 */ /* 0x000fd60000000000 */
.L_x_20:
[----:B------:R-:W-:Y:S05]  /*0c20*/  BSYNC.RECONVERGENT B0 ;  /* 0x0000000000007941 */ /* 0x000fea0003800200 */
.L_x_19:
        /* <DEDUP_REMOVED lines=11> */
.L_x_0:
[----:B------:R-:W0:Y:S01]  /*0ce0*/  MUFU.RSQ64H R3, R15 ;  /* 0x0000000f00037308 */ /* 0x000e220000001c00 */
[----:B------:R-:W-:Y:S01]  /*0cf0*/  VIADD R2, R15, 0xfcb00000 ;  /* 0xfcb000000f027836 */ /* 0x000fe20000000000 */
[----:B------:R-:W-:Y:S01]  /*0d00*/  BSSY.RECONVERGENT B0, `(.L_x_23) ;  /* 0x0000013000007945 */ /* 0x000fe20003800200 */
[----:B------:R-:W-:Y:S02]  /*0d10*/  IMAD.MOV.U32 R6, RZ, RZ, 0x0 ;  /* 0x00000000ff067424 */ /* 0x000fe400078e00ff */
[----:B------:R-:W-:Y:S01]  /*0d20*/  IMAD.MOV.U32 R7, RZ, RZ, 0x3fd80000 ;  /* 0x3fd80000ff077424 */ /* 0x000fe200078e00ff */
[----:B------:R-:W-:Y:S01]  /*0d30*/  ISETP.GE.U32.AND P0, PT, R2, 0x7ca00000, PT ;  /* 0x7ca000000200780c */ /* 0x000fe20003f06070 */
[----:B0-----:R-:W-:-:S08]  /*0d40*/  DMUL R4, R2, R2 ;  /* 0x0000000202047228 */ /* 0x001fd00000000000 */
[----:B------:R-:W-:-:S08]  /*0d50*/  DFMA R4, -R4, R14, 1 ;  /* 0x3ff000000404742b */ /* 0x000fd0000000010e */
[----:B------:R-:W-:Y:S02]  /*0d60*/  DFMA R6, R4, R6, 0.5 ;  /* 0x3fe000000406742b */ /* 0x000fe40000000006 */
[----:B------:R-:W-:-:S08]  /*0d70*/  DMUL R4, R2, R4 ;  /* 0x0000000402047228 */ /* 0x000fd00000000000 */
[----:B------:R-:W-:-:S08]  /*0d80*/  DFMA R8, R6, R4, R2 ;  /* 0x000000040608722b */ /* 0x000fd00000000002 */
[----:B------:R-:W-:Y:S02]  /*0d90*/  DMUL R10, R8, R14 ;  /* 0x0000000e080a7228 */ /* 0x000fe40000000000 */
[----:B------:R-:W-:Y:S02]  /*0da0*/  VIADD R7, R9, 0xfff00000 ;  /* 0xfff0000009077836 */ /* 0x000fe40000000000 */
[----:B------:R-:W-:-:S04]  /*0db0*/  IMAD.MOV.U32 R6, RZ, RZ, R8 ;  /* 0x000000ffff067224 */ /* 0x000fc800078e0008 */
[----:B------:R-:W-:-:S08]  /*0dc0*/  DFMA R12, R10, -R10, R14 ;  /* 0x8000000a0a0c722b */ /* 0x000fd0000000000e */
[----:B------:R-:W-:Y:S01]  /*0dd0*/  DFMA R4, R12, R6, R10 ;  /* 0x000000060c04722b */ /* 0x000fe2000000000a */
[----:B------:R-:W-:Y:S10]  /*0de0*/  @!P0 BRA `(.L_x_24) ;  /* 0x0000000000108947 */ /* 0x000ff40003800000 */
[----:B------:R-:W-:Y:S01]  /*0df0*/  IMAD.MOV.U32 R4, RZ, RZ, R14 ;  /* 0x000000ffff047224 */ /* 0x000fe200078e000e */
[----:B------:R-:W-:Y:S01]  /*0e00*/  MOV R0, 0xe30 ;  /* 0x00000e3000007802 */ /* 0x000fe20000000f00 */
[----:B------:R-:W-:-:S07]  /*0e10*/  IMAD.MOV.U32 R5, RZ, RZ, R15 ;  /* 0x000000ffff057224 */ /* 0x000fce00078e000f */
[----:B------:R-:W-:Y:S05]  /*0e20*/  CALL.REL.NOINC `($__internal_0_$__cuda_sm20_dsqrt_rn_f64_mediumpath_v1) ;  /* 0x0000000000307944 */ /* 0x000fea0003c00000 */
.L_x_24:
[----:B------:R-:W-:Y:S05]  /*0e30*/  BSYNC.RECONVERGENT B0 ;  /* 0x0000000000007941 */ /* 0x000fea0003800200 */
.L_x_23:
[----:B------:R-:W0:Y:S02]  /*0e40*/  LDCU.64 UR4, c[0x0][0x388] ;  /* 0x00007100ff0477ac */ /* 0x000e240008000a00 */
[----:B0-----:R-:W-:-:S14]  /*0e50*/  DSETP.GT.AND P0, PT, R4, UR4, PT ;  /* 0x0000000404007e2a */ /* 0x001fdc000bf04000 */
[----:B------:R-:W-:Y:S05]  /*0e60*/  @!P0 EXIT ;  /* 0x000000000000894d */ /* 0x000fea0003800000 */
[----:B------:R-:W0:Y:S01]  /*0e70*/  S2R R0, SR_LANEID ;  /* 0x0000000000007919 */ /* 0x000e220000000000 */
[----:B------:R-:W1:Y:S01]  /*0e80*/  LDC.64 R2, c[0x0][0x380] ;  /* 0x0000e000ff027b82 */ /* 0x000e620000000a00 */
[----:B------:R-:W-:Y:S02]  /*0e90*/  VOTEU.ANY UR4, UPT, PT ;  /* 0x0000000000047886 */ /* 0x000fe400038e0100 */
[----:B------:R-:W-:Y:S02]  /*0ea0*/  UFLO.U32 UR5, UR4 ;  /* 0x00000004000572bd */ /* 0x000fe400080e0000 */
[----:B------:R-:W1:Y:S04]  /*0eb0*/  POPC R5, UR4 ;  /* 0x0000000400057d09 */ /* 0x000e680008000000 */
[----:B0-----:R-:W-:-:S13]  /*0ec0*/  ISETP.EQ.U32.AND P0, PT, R0, UR5, PT ;  /* 0x0000000500007c0c */ /* 0x001fda000bf02070 */
[----:B-1----:R-:W-:Y:S01]  /*0ed0*/  @P0 REDG.E.ADD.STRONG.GPU desc[UR8][R2.64], R5 ;  /* 0x000000050200098e */ /* 0x002fe2000c12e108 */
[----:B------:R-:W-:Y:S05]  /*0ee0*/  EXIT ;  /* 0x000000000000794d */ /* 0x000fea0003800000 */
        .weak           $__internal_0_$__cuda_sm20_dsqrt_rn_f64_mediumpath_v1
        .type           $__internal_0_$__cuda_sm20_dsqrt_rn_f64_mediumpath_v1,@function
        .size           $__internal_0_$__cuda_sm20_dsqrt_rn_f64_mediumpath_v1,($_Z24checkDistanceAboveThreshPidiiPdS0_$__internal_accurate_pow - $__internal_0_$__cuda_sm20_dsqrt_rn_f64_mediumpath_v1)
$__internal_0_$__cuda_sm20_dsqrt_rn_f64_mediumpath_v1:
[----:B------:R-:W-:Y:S01]  /*0ef0*/  ISETP.GE.U32.AND P0, PT, R2, -0x3400000, PT ;  /* 0xfcc000000200780c */ /* 0x000fe20003f06070 */
[----:B------:R-:W-:Y:S01]  /*0f00*/  BSSY.RECONVERGENT B1, `(.L_x_25) ;  /* 0x0000026000017945 */ /* 0x000fe20003800200 */
[----:B------:R-:W-:Y:S02]  /*0f10*/  IMAD.MOV.U32 R6, RZ, RZ, R8 ;  /* 0x000000ffff067224 */ /* 0x000fe400078e0008 */
[----:B------:R-:W-:Y:S02]  /*0f20*/  IMAD.MOV.U32 R2, RZ, RZ, R12 ;  /* 0x000000ffff027224 */ /* 0x000fe400078e000c */
[----:B------:R-:W-:-:S07]  /*0f30*/  IMAD.MOV.U32 R3, RZ, RZ, R13 ;  /* 0x000000ffff037224 */ /* 0x000fce00078e000d */
[----:B------:R-:W-:Y:S05]  /*0f40*/  @!P0 BRA `(.L_x_26) ;  /* 0x0000000000208947 */ /* 0x000fea0003800000 */
[----:B------:R-:W-:-:S10]  /*0f50*/  DFMA.RM R2, R2, R6, R10 ;  /* 0x000000060202722b */ /* 0x000fd4000000400a */
[----:B------:R-:W-:-:S05]  /*0f60*/  IADD3 R6, P0, PT, R2, 0x1, RZ ;  /* 0x0000000102067810 */ /* 0x000fca0007f1e0ff */
[----:B------:R-:W-:-:S06]  /*0f70*/  IMAD.X R7, RZ, RZ, R3, P0 ;  /* 0x000000ffff077224 */ /* 0x000fcc00000e0603 */
[----:B------:R-:W-:-:S08]  /*0f80*/  DFMA.RP R4, -R2, R6, R4 ;  /* 0x000000060204722b */ /* 0x000fd00000008104 */
[----:B------:R-:W-:-:S06]  /*0f90*/  DSETP.GT.AND P0, PT, R4, RZ, PT ;  /* 0x000000ff0400722a */ /* 0x000fcc0003f04000 */
[----:B------:R-:W-:Y:S02]  /*0fa0*/  FSEL R2, R6, R2, P0 ;  /* 0x0000000206027208 */ /* 0x000fe40000000000 */
[----:B------:R-:W-:Y:S01]  /*0fb0*/  FSEL R3, R7, R3, P0 ;  /* 0x0000000307037208 */ /* 0x000fe20000000000 */
[----:B------:R-:W-:Y:S06]  /*0fc0*/  BRA `(.L_x_27) ;  /* 0x0000000000647947 */ /* 0x000fec0003800000 */
.L_x_26:
[----:B------:R-:W-:-:S14]  /*0fd0*/  DSETP.NE.AND P0, PT, R4, RZ, PT ;  /* 0x000000ff0400722a */ /* 0x000fdc0003f05000 */
[----:B------:R-:W-:Y:S05]  /*0fe0*/  @!P0 BRA `(.L_x_28) ;  /* 0x0000000000588947 */ /* 0x000fea0003800000 */
[----:B------:R-:W-:-:S13]  /*0ff0*/  ISETP.GE.AND P0, PT, R5, RZ, PT ;  /* 0x000000ff0500720c */ /* 0x000fda0003f06270 */
[----:B------:R-:W-:Y:S02]  /*1000*/  @!P0 IMAD.MOV.U32 R2, RZ, RZ, 0x0 ;  /* 0x00000000ff028424 */ /* 0x000fe400078e00ff */
[----:B------:R-:W-:Y:S01]  /*1010*/  @!P0 IMAD.MOV.U32 R3, RZ, RZ, -0x80000 ;  /* 0xfff80000ff038424 */ /* 0x000fe200078e00ff */
[----:B------:R-:W-:Y:S06]  /*1020*/  @!P0 BRA `(.L_x_27) ;  /* 0x00000000004c8947 */ /* 0x000fec0003800000 */
[----:B------:R-:W-:-:S13]  /*1030*/  ISETP.GT.AND P0, PT, R5, 0x7fefffff, PT ;  /* 0x7fefffff0500780c */ /* 0x000fda0003f04270 */
[----:B------:R-:W-:Y:S05]  /*1040*/  @P0 BRA `(.L_x_28) ;  /* 0x0000000000400947 */ /* 0x000fea0003800000 */
[----:B------:R-:W-:Y:S01]  /*1050*/  DMUL R2, R4, 8.11296384146066816958e+31 ;  /* 0x4690000004027828 */ /* 0x000fe20000000000 */
[----:B------:R-:W-:Y:S02]  /*1060*/  IMAD.MOV.U32 R8, RZ, RZ, 0x0 ;  /* 0x00000000ff087424 */ /* 0x000fe400078e00ff */
[----:B------:R-:W-:Y:S02]  /*1070*/  IMAD.MOV.U32 R4, RZ, RZ, RZ ;  /* 0x000000ffff047224 */ /* 0x000fe400078e00ff */
[----:B------:R-:W-:Y:S01]  /*1080*/  IMAD.MOV.U32 R9, RZ, RZ, 0x3fd80000 ;  /* 0x3fd80000ff097424 */ /* 0x000fe200078e00ff */
[----:B------:R-:W0:Y:S03]  /*1090*/  MUFU.RSQ64H R5, R3 ;  /* 0x0000000300057308 */ /* 0x000e260000001c00 */
[----:B0-----:R-:W-:-:S08]  /*10a0*/  DMUL R6, R4, R4 ;  /* 0x0000000404067228 */ /* 0x001fd00000000000 */
[----:B------:R-:W-:-:S08]  /*10b0*/  DFMA R6, R2, -R6, 1 ;  /* 0x3ff000000206742b */ /* 0x000fd00000000806 */
[----:B------:R-:W-:Y:S02]  /*10c0*/  DFMA R8, R6, R8, 0.5 ;  /* 0x3fe000000608742b */ /* 0x000fe40000000008 */
[----:B------:R-:W-:-:S08]  /*10d0*/  DMUL R6, R4, R6 ;  /* 0x0000000604067228 */ /* 0x000fd00000000000 */
[----:B------:R-:W-:-:S08]  /*10e0*/  DFMA R6, R8, R6, R4 ;  /* 0x000000060806722b */ /* 0x000fd00000000004 */
[----:B------:R-:W-:Y:S02]  /*10f0*/  DMUL R4, R2, R6 ;  /* 0x0000000602047228 */ /* 0x000fe40000000000 */
[----:B------:R-:W-:-:S06]  /*1100*/  VIADD R7, R7, 0xfff00000 ;  /* 0xfff0000007077836 */ /* 0x000fcc0000000000 */
[----:B------:R-:W-:-:S08]  /*1110*/  DFMA R8, R4, -R4, R2 ;  /* 0x800000040408722b */ /* 0x000fd00000000002 */
[----:B------:R-:W-:-:S10]  /*1120*/  DFMA R2, R6, R8, R4 ;  /* 0x000000080602722b */ /* 0x000fd40000000004 */
[----:B------:R-:W-:Y:S01]  /*1130*/  VIADD R3, R3, 0xfcb00000 ;  /* 0xfcb0000003037836 */ /* 0x000fe20000000000 */
[----:B------:R-:W-:Y:S06]  /*1140*/  BRA `(.L_x_27) ;  /* 0x0000000000047947 */ /* 0x000fec0003800000 */
.L_x_28:
[----:B------:R-:W-:-:S11]  /*1150*/  DADD R2, R4, R4 ;  /* 0x0000000004027229 */ /* 0x000fd60000000004 */
.L_x_27:
[----:B------:R-:W-:Y:S05]  /*1160*/  BSYNC.RECONVERGENT B1 ;  /* 0x0000000000017941 */ /* 0x000fea0003800200 */
.L_x_25:
[----:B------:R-:W-:Y:S02]  /*1170*/  IMAD.MOV.U32 R4, RZ, RZ, R2 ;  /* 0x000000ffff047224 */ /* 0x000fe400078e0002 */
[----:B------:R-:W-:Y:S02]  /*1180*/  IMAD.MOV.U32 R5, RZ, RZ, R3 ;  /* 0x000000ffff057224 */ /* 0x000fe400078e0003 */
[----:B------:R-:W-:Y:S02]  /*1190*/  IMAD.MOV.U32 R2, RZ, RZ, R0 ;  /* 0x000000ffff027224 */ /* 0x000fe400078e0000 */
[----:B------:R-:W-:-:S04]  /*11a0*/  IMAD.MOV.U32 R3, RZ, RZ, 0x0 ;  /* 0x00000000ff037424 */ /* 0x000fc800078e00ff */
[----:B------:R-:W-:Y:S05]  /*11b0*/  RET.REL.NODEC R2 `(_Z24checkDistanceAboveThreshPidiiPdS0_) ;  /* 0xffffffec02907950 */ /* 0x000fea0003c3ffff */
        .type           $_Z24checkDistanceAboveThreshPidiiPdS0_$__internal_accurate_pow,@function
        .size           $_Z24checkDistanceAboveThreshPidiiPdS0_$__internal_accurate_pow,(.L_x_82 - $_Z24checkDistanceAboveThreshPidiiPdS0_$__internal_accurate_pow)
$_Z24checkDistanceAboveThreshPidiiPdS0_$__internal_accurate_pow:
[----:B------:R-:W-:Y:S01]  /*11c0*/  ISETP.GT.U32.AND P0, PT, R5, 0xfffff, PT ;  /* 0x000fffff0500780c */ /* 0x000fe20003f04070 */
[----:B------:R-:W-:Y:S01]  /*11d0*/  IMAD.MOV.U32 R18, RZ, RZ, R5 ;  /* 0x000000ffff127224 */ /* 0x000fe200078e0005 */
[----:B------:R-:W-:Y:S01]  /*11e0*/  UMOV UR10, 0x7d2cafe2 ;  /* 0x7d2cafe2000a7882 */ /* 0x000fe20000000000 */
[----:B------:R-:W-:Y:S01]  /*11f0*/  UMOV UR11, 0x3eb0f5ff ;  /* 0x3eb0f5ff000b7882 */ /* 0x000fe20000000000 */
[----:B------:R-:W-:Y:S01]  /*1200*/  UMOV UR12, 0x3b39803f ;  /* 0x3b39803f000c7882 */ /* 0x000fe20000000000 */
[----:B------:R-:W-:-:S08]  /*1210*/  UMOV UR13, 0x3c7abc9e ;  /* 0x3c7abc9e000d7882 */ /* 0x000fd00000000000 */
[----:B------:R-:W-:Y:S01]  /*1220*/  @!P0 DMUL R12, R4, 1.80143985094819840000e+16 ;  /* 0x43500000040c8828 */ /* 0x000fe20000000000 */
[----:B------:R-:W-:-:S09]  /*1230*/  SHF.R.U32.HI R5, RZ, 0x14, R5 ;  /* 0x00000014ff057819 */ /* 0x000fd20000011605 */
[----:B------:R-:W-:Y:S01]  /*1240*/  @!P0 IMAD.MOV.U32 R18, RZ, RZ, R13 ;  /* 0x000000ffff128224 */ /* 0x000fe200078e000d */
[----:B------:R-:W-:Y:S01]  /*1250*/  @!P0 LEA.HI R5, R13, 0xffffffca, RZ, 0xc ;  /* 0xffffffca0d058811 */ /* 0x000fe200078f60ff */
[----:B------:R-:W-:-:S03]  /*1260*/  @!P0 IMAD.MOV.U32 R4, RZ, RZ, R12 ;  /* 0x000000ffff048224 */ /* 0x000fc600078e000c */
[----:B------:R-:W-:Y:S01]  /*1270*/  LOP3.LUT R18, R18, 0x800fffff, RZ, 0xc0, !PT ;  /* 0x800fffff12127812 */ /* 0x000fe200078ec0ff */
[----:B------:R-:W-:-:S03]  /*1280*/  IMAD.MOV.U32 R24, RZ, RZ, R4 ;  /* 0x000000ffff187224 */ /* 0x000fc600078e0004 */
[----:B------:R-:W-:Y:S01]  /*1290*/  LOP3.LUT R19, R18, 0x3ff00000, RZ, 0xfc, !PT ;  /* 0x3ff0000012137812 */ /* 0x000fe200078efcff */
[----:B------:R-:W-:-:S03]  /*12a0*/  IMAD.MOV.U32 R18, RZ, RZ, RZ ;  /* 0x000000ffff127224 */ /* 0x000fc600078e00ff */
[----:B------:R-:W-:Y:S01]  /*12b0*/  ISETP.GE.U32.AND P1, PT, R19, 0x3ff6a09f, PT ;  /* 0x3ff6a09f1300780c */ /* 0x000fe20003f26070 */
[----:B------:R-:W-:-:S12]  /*12c0*/  IMAD.MOV.U32 R25, RZ, RZ, R19 ;  /* 0x000000ffff197224 */ /* 0x000fd800078e0013 */
[----:B------:R-:W-:-:S04]  /*12d0*/  @P1 VIADD R4, R25, 0xfff00000 ;  /* 0xfff0000019041836 */ /* 0x000fc80000000000 */
[----:B------:R-:W-:Y:S02]  /*12e0*/  @P1 IMAD.MOV.U32 R25, RZ, RZ, R4 ;  /* 0x000000ffff191224 */ /* 0x000fe400078e0004 */
[C---:B------:R-:W-:Y:S02]  /*12f0*/  VIADD R4, R5.reuse, 0xfffffc01 ;  /* 0xfffffc0105047836 */ /* 0x040fe40000000000 */
[----:B------:R-:W-:Y:S02]  /*1300*/  @P1 VIADD R4, R5, 0xfffffc02 ;  /* 0xfffffc0205041836 */ /* 0x000fe40000000000 */
[C---:B------:R-:W-:Y:S01]  /*1310*/  DADD R20, R24.reuse, 1 ;  /* 0x3ff0000018147429 */ /* 0x040fe20000000000 */
[----:B------:R-:W-:Y:S01]  /*1320*/  IMAD.MOV.U32 R5, RZ, RZ, 0x43300000 ;  /* 0x43300000ff057424 */ /* 0x000fe200078e00ff */
[----:B------:R-:W-:Y:S01]  /*1330*/  DADD R24, R24, -1 ;  /* 0xbff0000018187429 */ /* 0x000fe20000000000 */
[----:B------:R-:W-:-:S03]  /*1340*/  LOP3.LUT R4, R4, 0x80000000, RZ, 0x3c, !PT ;  /* 0x8000000004047812 */ /* 0x000fc600078e3cff */
[----:B------:R-:W0:Y:S02]  /*1350*/  MUFU.RCP64H R19, R21 ;  /* 0x0000001500137308 */ /* 0x000e240000001800 */
[----:B0-----:R-:W-:-:S08]  /*1360*/  DFMA R22, -R20, R18, 1 ;  /* 0x3ff000001416742b */ /* 0x001fd00000000112 */
[----:B------:R-:W-:-:S08]  /*1370*/  DFMA R22, R22, R22, R22 ;  /* 0x000000161616722b */ /* 0x000fd00000000016 */
[----:B------:R-:W-:Y:S01]  /*1380*/  DFMA R22, R18, R22, R18 ;  /* 0x000000161216722b */ /* 0x000fe20000000012 */
[----:B------:R-:W-:Y:S02]  /*1390*/  IMAD.MOV.U32 R18, RZ, RZ, 0x41ad3b5a ;  /* 0x41ad3b5aff127424 */ /* 0x000fe400078e00ff */
[----:B------:R-:W-:-:S05]  /*13a0*/  IMAD.MOV.U32 R19, RZ, RZ, 0x3ed0f5d2 ;  /* 0x3ed0f5d2ff137424 */ /* 0x000fca00078e00ff */
[----:B------:R-:W-:-:S08]  /*13b0*/  DMUL R26, R24, R22 ;  /* 0x00000016181a7228 */ /* 0x000fd00000000000 */
[----:B------:R-:W-:-:S08]  /*13c0*/  DFMA R26, R24, R22, R26 ;  /* 0x00000016181a722b */ /* 0x000fd0000000001a */
[----:B------:R-:W-:-:S08]  /*13d0*/  DMUL R28, R26, R26 ;  /* 0x0000001a1a1c7228 */ /* 0x000fd00000000000 */
[----:B------:R-:W-:Y:S01]  /*13e0*/  DFMA R18, R28, UR10, R18 ;  /* 0x0000000a1c127c2b */ /* 0x000fe20008000012 */
[----:B------:R-:W-:Y:S01]  /*13f0*/  UMOV UR10, 0x75488a3f ;  /* 0x75488a3f000a7882 */ /* 0x000fe20000000000 */
[----:B------:R-:W-:-:S06]  /*1400*/  UMOV UR11, 0x3ef3b20a ;  /* 0x3ef3b20a000b7882 */ /* 0x000fcc0000000000 */
[----:B------:R-:W-:Y:S01]  /*1410*/  DFMA R20, R28, R18, UR10 ;  /* 0x0000000a1c147e2b */ /* 0x000fe20008000012 */
[----:B------:R-:W-:Y:S01]  /*1420*/  UMOV UR10, 0xe4faecd5 ;  /* 0xe4faecd5000a7882 */ /* 0x000fe20000000000 */
[----:B------:R-:W-:Y:S01]  /*1430*/  UMOV UR11, 0x3f1745cd ;  /* 0x3f1745cd000b7882 */ /* 0x000fe20000000000 */
[----:B------:R-:W-:-:S05]  /*1440*/  DADD R18, R24, -R26 ;  /* 0x0000000018127229 */ /* 0x000fca000000081a */
[----:B------:R-:W-:Y:S01]  /*1450*/  DFMA R20, R28, R20, UR10 ;  /* 0x0000000a1c147e2b */ /* 0x000fe20008000014 */
[----:B------:R-:W-:Y:S01]  /*1460*/  UMOV UR10, 0x258a578b ;  /* 0x258a578b000a7882 */ /* 0x000fe20000000000 */
[----:B------:R-:W-:Y:S01]  /*1470*/  UMOV UR11, 0x3f3c71c7 ;  /* 0x3f3c71c7000b7882 */ /* 0x000fe20000000000 */
[----:B------:R-:W-:-:S05]  /*1480*/  DADD R18, R18, R18 ;  /* 0x0000000012127229 */ /* 0x000fca0000000012 */
[----:B------:R-:W-:Y:S01]  /*1490*/  DFMA R20, R28, R20, UR10 ;  /* 0x0000000a1c147e2b */ /* 0x000fe20008000014 */
[----:B------:R-:W-:Y:S01]  /*14a0*/  UMOV UR10, 0x9242b910 ;  /* 0x9242b910000a7882 */ /* 0x000fe20000000000 */
[----:B------:R-:W-:Y:S01]  /*14b0*/  UMOV UR11, 0x3f624924 ;  /* 0x3f624924000b7882 */ /* 0x000fe20000000000 */
[----:B------:R-:W-:-:S05]  /*14c0*/  DFMA R18, R24, -R26, R18 ;  /* 0x8000001a1812722b */ /* 0x000fca0000000012 */
[----:B------:R-:W-:Y:S01]  /*14d0*/  DFMA R20, R28, R20, UR10 ;  /* 0x0000000a1c147e2b */ /* 0x000fe20008000014 */
[----:B------:R-:W-:Y:S01]  /*14e0*/  UMOV UR10, 0x99999dfb ;  /* 0x99999dfb000a7882 */ /* 0x000fe20000000000 */
[----:B------:R-:W-:Y:S01]  /*14f0*/  UMOV UR11, 0x3f899999 ;  /* 0x3f899999000b7882 */ /* 0x000fe20000000000 */
[----:B------:R-:W-:-:S05]  /*1500*/  DMUL R18, R22, R18 ;  /* 0x0000001216127228 */ /* 0x000fca0000000000 */
[----:B------:R-:W-:Y:S01]  /*1510*/  DFMA R20, R28, R20, UR10 ;  /* 0x0000000a1c147e2b */ /* 0x000fe20008000014 */
[----:B------:R-:W-:Y:S01]  /*1520*/  UMOV UR10, 0x55555555 ;  /* 0x55555555000a7882 */ /* 0x000fe20000000000 */
[----:B------:R-:W-:-:S06]  /*1530*/  UMOV UR11, 0x3fb55555 ;  /* 0x3fb55555000b7882 */ /* 0x000fcc0000000000 */
[----:B------:R-:W-:-:S08]  /*1540*/  DFMA R24, R28, R20, UR10 ;  /* 0x0000000a1c187e2b */ /* 0x000fd00008000014 */
[----:B------:R-:W-:Y:S01]  /*1550*/  DADD R22, -R24, UR10 ;  /* 0x0000000a18167e29 */ /* 0x000fe20008000100 */
[----:B------:R-:W-:Y:S01]  /*1560*/  UMOV UR10, 0xb9e7b0 ;  /* 0x00b9e7b0000a7882 */ /* 0x000fe20000000000 */
[----:B------:R-:W-:-:S06]  /*1570*/  UMOV UR11, 0x3c46a4cb ;  /* 0x3c46a4cb000b7882 */ /* 0x000fcc0000000000 */
[----:B------:R-:W-:Y:S02]  /*1580*/  DFMA R22, R28, R20, R22 ;  /* 0x000000141c16722b */ /* 0x000fe40000000016 */
[----:B------:R-:W-:Y:S01]  /*1590*/  DMUL R20, R26, R26 ;  /* 0x0000001a1a147228 */ /* 0x000fe20000000000 */
[----:B------:R-:W-:Y:S02]  /*15a0*/  VIADD R29, R19, 0x100000 ;  /* 0x00100000131d7836 */ /* 0x000fe40000000000 */
[----:B------:R-:W-:-:S03]  /*15b0*/  IMAD.MOV.U32 R28, RZ, RZ, R18 ;  /* 0x000000ffff1c7224 */ /* 0x000fc600078e0012 */
[----:B------:R-:W-:Y:S01]  /*15c0*/  DADD R22, R22, -UR10 ;  /* 0x8000000a16167e29 */ /* 0x000fe20008000000 */
[----:B------:R-:W-:Y:S01]  /*15d0*/  UMOV UR10, 0x80000000 ;  /* 0x80000000000a7882 */ /* 0x000fe20000000000 */
[----:B------:R-:W-:Y:S01]  /*15e0*/  DFMA R30, R26, R26, -R20 ;  /* 0x0000001a1a1e722b */ /* 0x000fe20000000814 */
[----:B------:R-:W-:-:S07]  /*15f0*/  UMOV UR11, 0x43300000 ;  /* 0x43300000000b7882 */ /* 0x000fce0000000000 */
[C---:B------:R-:W-:Y:S02]  /*1600*/  DFMA R30, R26.reuse, R28, R30 ;  /* 0x0000001c1a1e722b */ /* 0x040fe4000000001e */
[----:B------:R-:W-:-:S08]  /*1610*/  DMUL R28, R26, R20 ;  /* 0x000000141a1c7228 */ /* 0x000fd00000000000 */
[----:B------:R-:W-:-:S08]  /*1620*/  DFMA R12, R26, R20, -R28 ;  /* 0x000000141a0c722b */ /* 0x000fd0000000081c */
[----:B------:R-:W-:Y:S02]  /*1630*/  DFMA R12, R18, R20, R12 ;  /* 0x00000014120c722b */ /* 0x000fe4000000000c */
[----:B------:R-:W-:-:S06]  /*1640*/  DADD R20, R24, R22 ;  /* 0x0000000018147229 */ /* 0x000fcc0000000016 */
[----:B------:R-:W-:Y:S02]  /*1650*/  DFMA R12, R26, R30, R12 ;  /* 0x0000001e1a0c722b */ /* 0x000fe4000000000c */
[----:B------:R-:W-:Y:S02]  /*1660*/  DADD R30, R24, -R20 ;  /* 0x00000000181e7229 */ /* 0x000fe40000000814 */
[----:B------:R-:W-:-:S06]  /*1670*/  DMUL R24, R20, R28 ;  /* 0x0000001c14187228 */ /* 0x000fcc0000000000 */
[----:B------:R-:W-:Y:S02]  /*1680*/  DADD R30, R22, R30 ;  /* 0x00000000161e7229 */ /* 0x000fe4000000001e */
[----:B------:R-:W-:-:S08]  /*1690*/  DFMA R22, R20, R28, -R24 ;  /* 0x0000001c1416722b */ /* 0x000fd00000000818 */
[----:B------:R-:W-:-:S08]  /*16a0*/  DFMA R12, R20, R12, R22 ;  /* 0x0000000c140c722b */ /* 0x000fd00000000016 */
[----:B------:R-:W-:-:S08]  /*16b0*/  DFMA R30, R30, R28, R12 ;  /* 0x0000001c1e1e722b */ /* 0x000fd0000000000c */
[----:B------:R-:W-:-:S08]  /*16c0*/  DADD R20, R24, R30 ;  /* 0x0000000018147229 */ /* 0x000fd0000000001e */
[--C-:B------:R-:W-:Y:S02]  /*16d0*/  DADD R12, R26, R20.reuse ;  /* 0x000000001a0c7229 */ /* 0x100fe40000000014 */
[----:B------:R-:W-:-:S06]  /*16e0*/  DADD R24, R24, -R20 ;  /* 0x0000000018187229 */ /* 0x000fcc0000000814 */
[----:B------:R-:W-:Y:S02]  /*16f0*/  DADD R26, R26, -R12 ;  /* 0x000000001a1a7229 */ /* 0x000fe4000000080c */
[----:B------:R-:W-:-:S06]  /*1700*/  DADD R24, R30, R24 ;  /* 0x000000001e187229 */ /* 0x000fcc0000000018 */
[----:B------:R-:W-:Y:S02]  /*1710*/  DADD R26, R20, R26 ;  /* 0x00000000141a7229 */ /* 0x000fe4000000001a */
[----:B------:R-:W-:Y:S01]  /*1720*/  DADD R20, R4, -UR10 ;  /* 0x8000000a04147e29 */ /* 0x000fe20008000000 */
[----:B------:R-:W-:Y:S01]  /*1730*/  UMOV UR10, 0xfefa39ef ;  /* 0xfefa39ef000a7882 */ /* 0x000fe20000000000 */
[----:B------:R-:W-:-:S04]  /*1740*/  UMOV UR11, 0x3fe62e42 ;  /* 0x3fe62e42000b7882 */ /* 0x000fc80000000000 */
[----:B------:R-:W-:-:S08]  /*1750*/  DADD R24, R24, R26 ;  /* 0x0000000018187229 */ /* 0x000fd0000000001a */
[----:B------:R-:W-:-:S08]  /*1760*/  DADD R18, R18, R24 ;  /* 0x0000000012127229 */ /* 0x000fd00000000018 */
[----:B------:R-:W-:-:S08]  /*1770*/  DADD R22, R12, R18 ;  /* 0x000000000c167229 */ /* 0x000fd00000000012 */
[--C-:B------:R-:W-:Y:S02]  /*1780*/  DFMA R4, R20, UR10, R22.reuse ;  /* 0x0000000a14047c2b */ /* 0x100fe40008000016 */
[----:B------:R-:W-:-:S06]  /*1790*/  DADD R24, R12, -R22 ;  /* 0x000000000c187229 */ /* 0x000fcc0000000816 */
[----:B------:R-:W-:Y:S02]  /*17a0*/  DFMA R12, R20, -UR10, R4 ;  /* 0x8000000a140c7c2b */ /* 0x000fe40008000004 */
[----:B------:R-:W-:-:S06]  /*17b0*/  DADD R24, R18, R24 ;  /* 0x0000000012187229 */ /* 0x000fcc0000000018 */
[----:B------:R-:W-:Y:S01]  /*17c0*/  DADD R12, -R22, R12 ;  /* 0x00000000160c7229 */ /* 0x000fe2000000010c */
[----:B------:R-:W-:Y:S02]  /*17d0*/  IMAD.MOV.U32 R22, RZ, RZ, 0x652b82fe ;  /* 0x652b82feff167424 */ /* 0x000fe400078e00ff */
[----:B------:R-:W-:-:S05]  /*17e0*/  IMAD.MOV.U32 R23, RZ, RZ, 0x3ff71547 ;  /* 0x3ff71547ff177424 */ /* 0x000fca00078e00ff */
[----:B------:R-:W-:-:S08]  /*17f0*/  DADD R12, R24, -R12 ;  /* 0x00000000180c7229 */ /* 0x000fd0000000080c */
[----:B------:R-:W-:-:S08]  /*1800*/  DFMA R20, R20, UR12, R12 ;  /* 0x0000000c14147c2b */ /* 0x000fd0000800000c */
[----:B------:R-:W-:-:S08]  /*1810*/  DADD R12, R4, R20 ;  /* 0x00000000040c7229 */ /* 0x000fd00000000014 */
[----:B------:R-:W-:Y:S02]  /*1820*/  DADD R18, R4, -R12 ;  /* 0x0000000004127229 */ /* 0x000fe4000000080c */
[----:B------:R-:W-:-:S06]  /*1830*/  DMUL R4, R12, 2 ;  /* 0x400000000c047828 */ /* 0x000fcc0000000000 */
[----:B------:R-:W-:Y:S02]  /*1840*/  DADD R18, R20, R18 ;  /* 0x0000000014127229 */ /* 0x000fe40000000012 */
[----:B------:R-:W-:-:S08]  /*1850*/  DFMA R12, R12, 2, -R4 ;  /* 0x400000000c0c782b */ /* 0x000fd00000000804 */
[----:B------:R-:W-:-:S08]  /*1860*/  DFMA R18, R18, 2, R12 ;  /* 0x400000001212782b */ /* 0x000fd0000000000c */
[----:B------:R-:W-:-:S08]  /*1870*/  DADD R24, R4, R18 ;  /* 0x0000000004187229 */ /* 0x000fd00000000012 */
[----:B------:R-:W-:Y:S02]  /*1880*/  DFMA R22, R24, R22, 6.75539944105574400000e+15 ;  /* 0x433800001816742b */ /* 0x000fe40000000016 */
[----:B------:R-:W-:Y:S01]  /*1890*/  FSETP.GEU.AND P0, PT, |R25|, 4.1917929649353027344, PT ;  /* 0x4086232b1900780b */ /* 0x000fe20003f0e200 */
[----:B------:R-:W-:-:S05]  /*18a0*/  DADD R4, R4, -R24 ;  /* 0x0000000004047229 */ /* 0x000fca0000000818 */
[----:B------:R-:W-:-:S03]  /*18b0*/  DADD R12, R22, -6.75539944105574400000e+15 ;  /* 0xc3380000160c7429 */ /* 0x000fc60000000000 */
[----:B------:R-:W-:-:S05]  /*18c0*/  DADD R18, R18, R4 ;  /* 0x0000000012127229 */ /* 0x000fca0000000004 */
[----:B------:R-:W-:Y:S01]  /*18d0*/  DFMA R20, R12, -UR10, R24 ;  /* 0x8000000a0c147c2b */ /* 0x000fe20008000018 */
[----:B------:R-:W-:Y:S01]  /*18e0*/  UMOV UR10, 0x3b39803f ;  /* 0x3b39803f000a7882 */ /* 0x000fe20000000000 */
[----:B------:R-:W-:-:S06]  /*18f0*/  UMOV UR11, 0x3c7abc9e ;  /* 0x3c7abc9e000b7882 */ /* 0x000fcc0000000000 */
[----:B------:R-:W-:Y:S01]  /*1900*/  DFMA R20, R12, -UR10, R20 ;  /* 0x8000000a0c147c2b */ /* 0x000fe20008000014 */
[----:B------:R-:W-:Y:S01]  /*1910*/  UMOV UR10, 0x69ce2bdf ;  /* 0x69ce2bdf000a7882 */ /* 0x000fe20000000000 */
[----:B------:R-:W-:Y:S01]  /*1920*/  IMAD.MOV.U32 R12, RZ, RZ, -0x35dec16 ;  /* 0xfca213eaff0c7424 */ /* 0x000fe200078e00ff */
[----:B------:R-:W-:Y:S01]  /*1930*/  UMOV UR11, 0x3e5ade15 ;  /* 0x3e5ade15000b7882 */ /* 0x000fe20000000000 */
[----:B------:R-:W-:-:S06]  /*1940*/  IMAD.MOV.U32 R13, RZ, RZ, 0x3e928af3 ;  /* 0x3e928af3ff0d7424 */ /* 0x000fcc00078e00ff */
[----:B------:R-:W-:Y:S01]  /*1950*/  DFMA R12, R20, UR10, R12 ;  /* 0x0000000a140c7c2b */ /* 0x000fe2000800000c */
[----:B------:R-:W-:Y:S01]  /*1960*/  UMOV UR10, 0x62401315 ;  /* 0x62401315000a7882 */ /* 0x000fe20000000000 */
[----:B------:R-:W-:-:S06]  /*1970*/  UMOV UR11, 0x3ec71dee ;  /* 0x3ec71dee000b7882 */ /* 0x000fcc0000000000 */
[----:B------:R-:W-:Y:S01]  /*1980*/  DFMA R12, R20, R12, UR10 ;  /* 0x0000000a140c7e2b */ /* 0x000fe2000800000c */
        /* <DEDUP_REMOVED lines=20> */
[----:B------:R-:W-:-:S08]  /*1ad0*/  DFMA R12, R20, R12, UR10 ;  /* 0x0000000a140c7e2b */ /* 0x000fd0000800000c */
[----:B------:R-:W-:-:S08]  /*1ae0*/  DFMA R12, R20, R12, 1 ;  /* 0x3ff00000140c742b */ /* 0x000fd0000000000c */
[----:B------:R-:W-:-:S10]  /*1af0*/  DFMA R12, R20, R12, 1 ;  /* 0x3ff00000140c742b */ /* 0x000fd4000000000c */
[----:B------:R-:W-:Y:S02]  /*1b00*/  IMAD R21, R22, 0x100000, R13 ;  /* 0x0010000016157824 */ /* 0x000fe400078e020d */
[----:B------:R-:W-:Y:S01]  /*1b10*/  IMAD.MOV.U32 R20, RZ, RZ, R12 ;  /* 0x000000ffff147224 */ /* 0x000fe200078e000c */
[----:B------:R-:W-:Y:S06]  /*1b20*/  @!P0 BRA `(.L_x_29) ;  /* 0x0000000000308947 */ /* 0x000fec0003800000 */
[----:B------:R-:W-:Y:S01]  /*1b30*/  FSETP.GEU.AND P1, PT, |R25|, 4.2275390625, PT ;  /* 0x408748001900780b */ /* 0x000fe20003f2e200 */
[C---:B------:R-:W-:Y:S02]  /*1b40*/  DADD R20, R24.reuse, +INF ;  /* 0x7ff0000018147429 */ /* 0x040fe40000000000 */
[----:B------:R-:W-:-:S08]  /*1b50*/  DSETP.GEU.AND P0, PT, R24, RZ, PT ;  /* 0x000000ff1800722a */ /* 0x000fd00003f0e000 */
[----:B------:R-:W-:Y:S02]  /*1b60*/  FSEL R20, R20, RZ, P0 ;  /* 0x000000ff14147208 */ /* 0x000fe40000000000 */
[----:B------:R-:W-:Y:S02]  /*1b70*/  @!P1 LEA.HI R4, R22, R22, RZ, 0x1 ;  /* 0x0000001616049211 */ /* 0x000fe400078f08ff */
[----:B------:R-:W-:Y:S02]  /*1b80*/  FSEL R21, R21, RZ, P0 ;  /* 0x000000ff15157208 */ /* 0x000fe40000000000 */
[----:B------:R-:W-:-:S05]  /*1b90*/  @!P1 SHF.R.S32.HI R4, RZ, 0x1, R4 ;  /* 0x00000001ff049819 */ /* 0x000fca0000011404 */
[----:B------:R-:W-:Y:S02]  /*1ba0*/  @!P1 IMAD.IADD R5, R22, 0x1, -R4 ;  /* 0x0000000116059824 */ /* 0x000fe400078e0a04 */
[----:B------:R-:W-:Y:S02]  /*1bb0*/  @!P1 IMAD R13, R4, 0x100000, R13 ;  /* 0x00100000040d9824 */ /* 0x000fe400078e020d */
[----:B------:R-:W-:Y:S01]  /*1bc0*/  @!P1 IMAD.MOV.U32 R4, RZ, RZ, RZ ;  /* 0x000000ffff049224 */ /* 0x000fe200078e00ff */
[----:B------:R-:W-:-:S06]  /*1bd0*/  @!P1 LEA R5, R5, 0x3ff00000, 0x14 ;  /* 0x3ff0000005059811 */ /* 0x000fcc00078ea0ff */
[----:B------:R-:W-:-:S11]  /*1be0*/  @!P1 DMUL R20, R12, R4 ;  /* 0x000000040c149228 */ /* 0x000fd60000000000 */
.L_x_29:
[----:B------:R-:W-:Y:S01]  /*1bf0*/  DFMA R18, R18, R20, R20 ;  /* 0x000000141212722b */ /* 0x000fe20000000014 */
[----:B------:R-:W-:Y:S01]  /*1c00*/  IMAD.MOV.U32 R12, RZ, RZ, R2 ;  /* 0x000000ffff0c7224 */ /* 0x000fe200078e0002 */
[----:B------:R-:W-:Y:S01]  /*1c10*/  DSETP.NEU.AND P0, PT, |R20|, +INF , PT ;  /* 0x7ff000001400742a */ /* 0x000fe20003f0d200 */
[----:B------:R-:W-:-:S07]  /*1c20*/  IMAD.MOV.U32 R13, RZ, RZ, 0x0 ;  /* 0x00000000ff0d7424 */ /* 0x000fce00078e00ff */
[----:B------:R-:W-:Y:S02]  /*1c30*/  FSEL R5, R20, R18, !P0 ;  /* 0x0000001214057208 */ /* 0x000fe40004000000 */
[----:B------:R-:W-:Y:S01]  /*1c40*/  FSEL R4, R21, R19, !P0 ;  /* 0x0000001315047208 */ /* 0x000fe20004000000 */
[----:B------:R-:W-:Y:S06]  /*1c50*/  RET.REL.NODEC R12 `(_Z24checkDistanceAboveThreshPidiiPdS0_) ;  /* 0xffffffe00ce87950 */ /* 0x000fec0003c3ffff */
.L_x_30:
[----:B------:R-:W-:-:S00]  /*1c60*/  BRA `(.L_x_30) ;  /* 0xfffffffc00fc7947 */ /* 0x000fc0000383ffff */
[----:B------:R-:W-:-:S00]  /*1c70*/  NOP ;  /* 0x0000000000007918 */ /* 0x000fc00000000000 */
        /* <DEDUP_REMOVED lines=8> */
.L_x_82:


//--------------------- .text._Z18divideAcrossLabelsPdPii --------------------------
	.section	.text._Z18divideAcrossLabelsPdPii,"ax",@progbits
	.align	128
        .global         _Z18divideAcrossLabelsPdPii
        .type           _Z18divideAcrossLabelsPdPii,@function
        .size           _Z18divideAcrossLabelsPdPii,(.L_x_83 - _Z18divideAcrossLabelsPdPii)
        .other          _Z18divideAcrossLabelsPdPii,@"STO_CUDA_ENTRY STV_DEFAULT"
_Z18divideAcrossLabelsPdPii:
.text._Z18divideAcrossLabelsPdPii:
[----:B------:R-:W-:Y:S01]  /*0000*/  LDC R1, c[0x0][0x37c] ;  /* 0x0000df00ff017b82 */ /* 0x000fe20000000800 */
[----:B------:R-:W0:Y:S07]  /*0010*/  S2R R7, SR_CTAID.X ;  /* 0x0000000000077919 */ /* 0x000e2e0000002500 */
[----:B------:R-:W0:Y:S01]  /*0020*/  LDC.64 R2, c[0x0][0x388] ;  /* 0x0000e200ff027b82 */ /* 0x000e220000000a00 */
[----:B------:R-:W1:Y:S01]  /*0030*/  LDCU.64 UR4, c[0x0][0x358] ;  /* 0x00006b00ff0477ac */ /* 0x000e620008000a00 */
[----:B------:R-:W2:Y:S01]  /*0040*/  S2R R0, SR_TID.X ;  /* 0x0000000000007919 */ /* 0x000ea20000002100 */
[----:B------:R-:W2:Y:S05]  /*0050*/  LDCU UR6, c[0x0][0x390] ;  /* 0x00007200ff0677ac */ /* 0x000eaa0008000800 */
[----:B------:R-:W3:Y:S01]  /*0060*/  LDC.64 R4, c[0x0][0x380] ;  /* 0x0000e000ff047b82 */ /* 0x000ee20000000a00 */
[----:B0-----:R-:W-:-:S05]  /*0070*/  IMAD.WIDE.U32 R2, R7, 0x4, R2 ;  /* 0x0000000407027825 */ /* 0x001fca00078e0002 */
[----:B-1----:R-:W4:Y:S01]  /*0080*/  LDG.E R6, desc[UR4][R2.64] ;  /* 0x0000000402067981 */ /* 0x002f22000c1e1900 */
[----:B--2---:R-:W-:-:S04]  /*0090*/  IMAD R7, R7, UR6, R0 ;  /* 0x0000000607077c24 */ /* 0x004fc8000f8e0200 */
[----:B---3--:R-:W-:-:S05]  /*00a0*/  IMAD.WIDE R4, R7, 0x8, R4 ;  /* 0x0000000807047825 */ /* 0x008fca00078e0204 */
[----:B------:R-:W2:Y:S01]  /*00b0*/  LDG.E.64 R8, desc[UR4][R4.64] ;  /* 0x0000000404087981 */ /* 0x000ea2000c1e1b00 */
[----:B------:R-:W-:Y:S01]  /*00c0*/  IMAD.MOV.U32 R10, RZ, RZ, 0x1 ;  /* 0x00000001ff0a7424 */ /* 0x000fe200078e00ff */
[----:B------:R-:W-:Y:S01]  /*00d0*/  BSSY.RECONVERGENT B0, `(.L_x_31) ;  /* 0x0000013000007945 */ /* 0x000fe20003800200 */
[----:B----4-:R-:W0:Y:S01]  /*00e0*/  I2F.F64 R6, R6 ;  /* 0x0000000600067312 */ /* 0x010e220000201c00 */
[----:B--2---:R-:W-:-:S07]  /*00f0*/  FSETP.GEU.AND P1, PT, |R9|, 6.5827683646048100446e-37, PT ;  /* 0x036000000900780b */ /* 0x004fce0003f2e200 */
[----:B0-----:R-:W0:Y:S02]  /*0100*/  MUFU.RCP64H R11, R7 ;  /* 0x00000007000b7308 */ /* 0x001e240000001800 */
[----:B0-----:R-:W-:-:S08]  /*0110*/  DFMA R12, -R6, R10, 1 ;  /* 0x3ff00000060c742b */ /* 0x001fd0000000010a */
[----:B------:R-:W-:-:S08]  /*0120*/  DFMA R12, R12, R12, R12 ;  /* 0x0000000c0c0c722b */ /* 0x000fd0000000000c */
[----:B------:R-:W-:-:S08]  /*0130*/  DFMA R12, R10, R12, R10 ;  /* 0x0000000c0a0c722b */ /* 0x000fd0000000000a */
[----:B------:R-:W-:-:S08]  /*0140*/  DFMA R2, -R6, R12, 1 ;  /* 0x3ff000000602742b */ /* 0x000fd0000000010c */
[----:B------:R-:W-:-:S08]  /*0150*/  DFMA R2, R12, R2, R12 ;  /* 0x000000020c02722b */ /* 0x000fd0000000000c */
[----:B------:R-:W-:-:S08]  /*0160*/  DMUL R10, R8, R2 ;  /* 0x00000002080a7228 */ /* 0x000fd00000000000 */
[----:B------:R-:W-:-:S08]  /*0170*/  DFMA R12, -R6, R10, R8 ;  /* 0x0000000a060c722b */ /* 0x000fd00000000108 */
[----:B------:R-:W-:-:S10]  /*0180*/  DFMA R2, R2, R12, R10 ;  /* 0x0000000c0202722b */ /* 0x000fd4000000000a */
[----:B------:R-:W-:-:S05]  /*0190*/  FFMA R0, RZ, R7, R3 ;  /* 0x00000007ff007223 */ /* 0x000fca0000000003 */
[----:B------:R-:W-:-:S13]  /*01a0*/  FSETP.GT.AND P0, PT, |R0|, 1.469367938527859385e-39, PT ;  /* 0x001000000000780b */ /* 0x000fda0003f04200 */
[----:B------:R-:W-:Y:S05]  /*01b0*/  @P0 BRA P1, `(.L_x_32) ;  /* 0x0000000000100947 */ /* 0x000fea0000800000 */
[----:B------:R-:W-:-:S07]  /*01c0*/  MOV R0, 0x1e0 ;  /* 0x000001e000007802 */ /* 0x000fce0000000f00 */
[----:B------:R-:W-:Y:S05]  /*01d0*/  CALL.REL.NOINC `($__internal_1_$__cuda_sm20_div_rn_f64_full) ;  /* 0x0000000000147944 */ /* 0x000fea0003c00000 */
[----:B------:R-:W-:Y:S02]  /*01e0*/  IMAD.MOV.U32 R2, RZ, RZ, R12 ;  /* 0x000000ffff027224 */ /* 0x000fe400078e000c */
[----:B------:R-:W-:-:S07]  /*01f0*/  IMAD.MOV.U32 R3, RZ, RZ, R13 ;  /* 0x000000ffff037224 */ /* 0x000fce00078e000d */
.L_x_32:
[----:B------:R-:W-:Y:S05]  /*0200*/  BSYNC.RECONVERGENT B0 ;  /* 0x0000000000007941 */ /* 0x000fea0003800200 */
.L_x_31:
[----:B------:R-:W-:Y:S01]  /*0210*/  STG.E.64 desc[UR4][R4.64], R2 ;  /* 0x0000000204007986 */ /* 0x000fe2000c101b04 */
[----:B------:R-:W-:Y:S05]  /*0220*/  EXIT ;  /* 0x000000000000794d */ /* 0x000fea0003800000 */
        .weak           $__internal_1_$__cuda_sm20_div_rn_f64_full
        .type           $__internal_1_$__cuda_sm20_div_rn_f64_full,@function
        .size           $__internal_1_$__cuda_sm20_div_rn_f64_full,(.L_x_83 - $__internal_1_$__cuda_sm20_div_rn_f64_full)
$__internal_1_$__cuda_sm20_div_rn_f64_full:
[C---:B------:R-:W-:Y:S01]  /*0230*/  FSETP.GEU.AND P0, PT, |R7|.reuse, 1.469367938527859385e-39, PT ;  /* 0x001000000700780b */ /* 0x040fe20003f0e200 */
[----:B------:R-:W-:Y:S01]  /*0240*/  IMAD.MOV.U32 R16, RZ, RZ, 0x1 ;  /* 0x00000001ff107424 */ /* 0x000fe200078e00ff */
[----:B------:R-:W-:Y:S01]  /*0250*/  LOP3.LUT R2, R7, 0x800fffff, RZ, 0xc0, !PT ;  /* 0x800fffff07027812 */ /* 0x000fe200078ec0ff */
[----:B------:R-:W-:Y:S01]  /*0260*/  BSSY.RECONVERGENT B1, `(.L_x_33) ;  /* 0x0000055000017945 */ /* 0x000fe20003800200 */
[C---:B------:R-:W-:Y:S02]  /*0270*/  FSETP.GEU.AND P2, PT, |R9|.reuse, 1.469367938527859385e-39, PT ;  /* 0x001000000900780b */ /* 0x040fe40003f4e200 */
[----:B------:R-:W-:Y:S01]  /*0280*/  LOP3.LUT R3, R2, 0x3ff00000, RZ, 0xfc, !PT ;  /* 0x3ff0000002037812 */ /* 0x000fe200078efcff */
[----:B------:R-:W-:Y:S01]  /*0290*/  IMAD.MOV.U32 R2, RZ, RZ, R6 ;  /* 0x000000ffff027224 */ /* 0x000fe200078e0006 */
[----:B------:R-:W-:Y:S02]  /*02a0*/  LOP3.LUT R12, R9, 0x7ff00000, RZ, 0xc0, !PT ;  /* 0x7ff00000090c7812 */ /* 0x000fe400078ec0ff */
[----:B------:R-:W-:-:S03]  /*02b0*/  LOP3.LUT R15, R7, 0x7ff00000, RZ, 0xc0, !PT ;  /* 0x7ff00000070f7812 */ /* 0x000fc600078ec0ff */
[----:B------:R-:W-:Y:S01]  /*02c0*/  @!P0 DMUL R2, R6, 8.98846567431157953865e+307 ;  /* 0x7fe0000006028828 */ /* 0x000fe20000000000 */
[----:B------:R-:W-:-:S03]  /*02d0*/  ISETP.GE.U32.AND P1, PT, R12, R15, PT ;  /* 0x0000000f0c00720c */ /* 0x000fc60003f26070 */
[----:B------:R-:W-:Y:S01]  /*02e0*/  @!P2 LOP3.LUT R13, R7, 0x7ff00000, RZ, 0xc0, !PT ;  /* 0x7ff00000070da812 */ /* 0x000fe200078ec0ff */
[----:B------:R-:W-:Y:S01]  /*02f0*/  @!P2 IMAD.MOV.U32 R18, RZ, RZ, RZ ;  /* 0x000000ffff12a224 */ /* 0x000fe200078e00ff */
[----:B------:R-:W0:Y:S02]  /*0300*/  MUFU.RCP64H R17, R3 ;  /* 0x0000000300117308 */ /* 0x000e240000001800 */
[----:B------:R-:W-:Y:S01]  /*0310*/  @!P2 ISETP.GE.U32.AND P3, PT, R12, R13, PT ;  /* 0x0000000d0c00a20c */ /* 0x000fe20003f66070 */
[----:B------:R-:W-:-:S05]  /*0320*/  IMAD.MOV.U32 R13, RZ, RZ, 0x1ca00000 ;  /* 0x1ca00000ff0d7424 */ /* 0x000fca00078e00ff */
[----:B------:R-:W-:-:S04]  /*0330*/  @!P2 SEL R19, R13, 0x63400000, !P3 ;  /* 0x634000000d13a807 */ /* 0x000fc80005800000 */
[----:B------:R-:W-:-:S04]  /*0340*/  @!P2 LOP3.LUT R19, R19, 0x80000000, R9, 0xf8, !PT ;  /* 0x800000001313a812 */ /* 0x000fc800078ef809 */
[----:B------:R-:W-:Y:S01]  /*0350*/  @!P2 LOP3.LUT R19, R19, 0x100000, RZ, 0xfc, !PT ;  /* 0x001000001313a812 */ /* 0x000fe200078efcff */
[----:B0-----:R-:W-:-:S08]  /*0360*/  DFMA R10, R16, -R2, 1 ;  /* 0x3ff00000100a742b */ /* 0x001fd00000000802 */
[----:B------:R-:W-:-:S08]  /*0370*/  DFMA R10, R10, R10, R10 ;  /* 0x0000000a0a0a722b */ /* 0x000fd0000000000a */
[----:B------:R-:W-:Y:S01]  /*0380*/  DFMA R16, R16, R10, R16 ;  /* 0x0000000a1010722b */ /* 0x000fe20000000010 */
[----:B------:R-:W-:Y:S01]  /*0390*/  SEL R11, R13, 0x63400000, !P1 ;  /* 0x634000000d0b7807 */ /* 0x000fe20004800000 */
[----:B------:R-:W-:-:S03]  /*03a0*/  IMAD.MOV.U32 R10, RZ, RZ, R8 ;  /* 0x000000ffff0a7224 */ /* 0x000fc600078e0008 */
[----:B------:R-:W-:-:S03]  /*03b0*/  LOP3.LUT R11, R11, 0x800fffff, R9, 0xf8, !PT ;  /* 0x800fffff0b0b7812 */ /* 0x000fc600078ef809 */
[----:B------:R-:W-:-:S03]  /*03c0*/  DFMA R20, R16, -R2, 1 ;  /* 0x3ff000001014742b */ /* 0x000fc60000000802 */
[----:B------:R-:W-:-:S05]  /*03d0*/  @!P2 DFMA R10, R10, 2, -R18 ;  /* 0x400000000a0aa82b */ /* 0x000fca0000000812 */
[----:B------:R-:W-:Y:S01]  /*03e0*/  DFMA R16, R16, R20, R16 ;  /* 0x000000141010722b */ /* 0x000fe20000000010 */
[----:B------:R-:W-:Y:S02]  /*03f0*/  IMAD.MOV.U32 R21, RZ, RZ, R12 ;  /* 0x000000ffff157224 */ /* 0x000fe400078e000c */
[----:B------:R-:W-:Y:S01]  /*0400*/  IMAD.MOV.U32 R20, RZ, RZ, R15 ;  /* 0x000000ffff147224 */ /* 0x000fe200078e000f */
[----:B------:R-:W-:Y:S02]  /*0410*/  @!P0 LOP3.LUT R20, R3, 0x7ff00000, RZ, 0xc0, !PT ;  /* 0x7ff0000003148812 */ /* 0x000fe400078ec0ff */
[----:B------:R-:W-:Y:S02]  /*0420*/  @!P2 LOP3.LUT R21, R11, 0x7ff00000, RZ, 0xc0, !PT ;  /* 0x7ff000000b15a812 */ /* 0x000fe400078ec0ff */
[----:B------:R-:W-:Y:S01]  /*0430*/  DMUL R18, R16, R10 ;  /* 0x0000000a10127228 */ /* 0x000fe20000000000 */
[----:B------:R-:W-:Y:S02]  /*0440*/  VIADD R23, R20, 0xffffffff ;  /* 0xffffffff14177836 */ /* 0x000fe40000000000 */
[----:B------:R-:W-:-:S05]  /*0450*/  VIADD R22, R21, 0xffffffff ;  /* 0xffffffff15167836 */ /* 0x000fca0000000000 */
[----:B------:R-:W-:Y:S01]  /*0460*/  DFMA R14, R18, -R2, R10 ;  /* 0x80000002120e722b */ /* 0x000fe2000000000a */
[----:B------:R-:W-:-:S04]  /*0470*/  ISETP.GT.U32.AND P0, PT, R22, 0x7feffffe, PT ;  /* 0x7feffffe1600780c */ /* 0x000fc80003f04070 */
[----:B------:R-:W-:-:S03]  /*0480*/  ISETP.GT.U32.OR P0, PT, R23, 0x7feffffe, P0 ;  /* 0x7feffffe1700780c */ /* 0x000fc60000704470 */
[----:B------:R-:W-:-:S10]  /*0490*/  DFMA R14, R16, R14, R18 ;  /* 0x0000000e100e722b */ /* 0x000fd40000000012 */
[----:B------:R-:W-:Y:S05]  /*04a0*/  @P0 BRA `(.L_x_34) ;  /* 0x00000000006c0947 */ /* 0x000fea0003800000 */
[----:B------:R-:W-:-:S04]  /*04b0*/  LOP3.LUT R9, R7, 0x7ff00000, RZ, 0xc0, !PT ;  /* 0x7ff0000007097812 */ /* 0x000fc800078ec0ff */
[CC--:B------:R-:W-:Y:S02]  /*04c0*/  VIADDMNMX R8, R12.reuse, -R9.reuse, 0xb9600000, !PT ;  /* 0xb96000000c087446 */ /* 0x0c0fe40007800909 */
[----:B------:R-:W-:Y:S02]  /*04d0*/  ISETP.GE.U32.AND P0, PT, R12, R9, PT ;  /* 0x000000090c00720c */ /* 0x000fe40003f06070 */
[----:B------:R-:W-:Y:S02]  /*04e0*/  VIMNMX R8, PT, PT, R8, 0x46a00000, PT ;  /* 0x46a0000008087848 */ /* 0x000fe40003fe0100 */
[----:B------:R-:W-:-:S05]  /*04f0*/  SEL R13, R13, 0x63400000, !P0 ;  /* 0x634000000d0d7807 */ /* 0x000fca0004000000 */
[----:B------:R-:W-:Y:S02]  /*0500*/  IMAD.IADD R16, R8, 0x1, -R13 ;  /* 0x0000000108107824 */ /* 0x000fe400078e0a0d */
[----:B------:R-:W-:Y:S02]  /*0510*/  IMAD.MOV.U32 R8, RZ, RZ, RZ ;  /* 0x000000ffff087224 */ /* 0x000fe400078e00ff */
[----:B------:R-:W-:-:S06]  /*0520*/  VIADD R9, R16, 0x7fe00000 ;  /* 0x7fe0000010097836 */ /* 0x000fcc0000000000 */
[----:B------:R-:W-:-:S10]  /*0530*/  DMUL R12, R14, R8 ;  /* 0x000000080e0c7228 */ /* 0x000fd40000000000 */
[----:B------:R-:W-:-:S13]  /*0540*/  FSETP.GTU.AND P0, PT, |R13|, 1.469367938527859385e-39, PT ;  /* 0x001000000d00780b */ /* 0x000fda0003f0c200 */
[----:B------:R-:W-:Y:S05]  /*0550*/  @P0 BRA `(.L_x_35) ;  /* 0x0000000000940947 */ /* 0x000fea0003800000 */
[----:B------:R-:W-:Y:S01]  /*0560*/  DFMA R2, R14, -R2, R10 ;  /* 0x800000020e02722b */ /* 0x000fe2000000000a */
[----:B------:R-:W-:-:S09]  /*0570*/  IMAD.MOV.U32 R8, RZ, RZ, RZ ;  /* 0x000000ffff087224 */ /* 0x000fd200078e00ff */
[C---:B------:R-:W-:Y:S02]  /*0580*/  FSETP.NEU.AND P0, PT, R3.reuse, RZ, PT ;  /* 0x000000ff0300720b */ /* 0x040fe40003f0d000 */
[----:B------:R-:W-:-:S04]  /*0590*/  LOP3.LUT R7, R3, 0x80000000, R7, 0x48, !PT ;  /* 0x8000000003077812 */ /* 0x000fc800078e4807 */
[----:B------:R-:W-:-:S07]  /*05a0*/  LOP3.LUT R9, R7, R9, RZ, 0xfc, !PT ;  /* 0x0000000907097212 */ /* 0x000fce00078efcff */
[----:B------:R-:W-:Y:S05]  /*05b0*/  @!P0 BRA `(.L_x_35) ;  /* 0x00000000007c8947 */ /* 0x000fea0003800000 */
[----:B------:R-:W-:Y:S01]  /*05c0*/  IMAD.MOV R3, RZ, RZ, -R16 ;  /* 0x000000ffff037224 */ /* 0x000fe200078e0a10 */
[----:B------:R-:W-:Y:S01]  /*05d0*/  DMUL.RP R8, R14, R8 ;  /* 0x000000080e087228 */ /* 0x000fe20000008000 */
[----:B------:R-:W-:-:S06]  /*05e0*/  IMAD.MOV.U32 R2, RZ, RZ, RZ ;  /* 0x000000ffff027224 */ /* 0x000fcc00078e00ff */
[----:B------:R-:W-:-:S03]  /*05f0*/  DFMA R2, R12, -R2, R14 ;  /* 0x800000020c02722b */ /* 0x000fc6000000000e */
[----:B------:R-:W-:-:S03]  /*0600*/  LOP3.LUT R7, R9, R7, RZ, 0x3c, !PT ;  /* 0x0000000709077212 */ /* 0x000fc600078e3cff */
[----:B------:R-:W-:-:S04]  /*0610*/  IADD3 R2, PT, PT, -R16, -0x43300000, RZ ;  /* 0xbcd0000010027810 */ /* 0x000fc80007ffe1ff */
[----:B------:R-:W-:-:S04]  /*0620*/  FSETP.NEU.AND P0, PT, |R3|, R2, PT ;  /* 0x000000020300720b */ /* 0x000fc80003f0d200 */
[----:B------:R-:W-:Y:S02]  /*0630*/  FSEL R12, R8, R12, !P0 ;  /* 0x0000000c080c7208 */ /* 0x000fe40004000000 */
[----:B------:R-:W-:Y:S01]  /*0640*/  FSEL R13, R7, R13, !P0 ;  /* 0x0000000d070d7208 */ /* 0x000fe20004000000 */
[----:B------:R-:W-:Y:S06]  /*0650*/  BRA `(.L_x_35) ;  /* 0x0000000000547947 */ /* 0x000fec0003800000 */
.L_x_34:
[----:B------:R-:W-:-:S14]  /*0660*/  DSETP.NAN.AND P0, PT, R8, R8, PT ;  /* 0x000000080800722a */ /* 0x000fdc0003f08000 */
[----:B------:R-:W-:Y:S05]  /*0670*/  @P0 BRA `(.L_x_36) ;  /* 0x0000000000440947 */ /* 0x000fea0003800000 */
[----:B------:R-:W-:-:S14]  /*0680*/  DSETP.NAN.AND P0, PT, R6, R6, PT ;  /* 0x000000060600722a */ /* 0x000fdc0003f08000 */
[----:B------:R-:W-:Y:S05]  /*0690*/  @P0 BRA `(.L_x_37) ;  /* 0x0000000000300947 */ /* 0x000fea0003800000 */
[----:B------:R-:W-:Y:S01]  /*06a0*/  ISETP.NE.AND P0, PT, R21, R20, PT ;  /* 0x000000141500720c */ /* 0x000fe20003f05270 */
[----:B------:R-:W-:Y:S02]  /*06b0*/  IMAD.MOV.U32 R12, RZ, RZ, 0x0 ;  /* 0x00000000ff0c7424 */ /* 0x000fe400078e00ff */
[----:B------:R-:W-:-:S10]  /*06c0*/  IMAD.MOV.U32 R13, RZ, RZ, -0x80000 ;  /* 0xfff80000ff0d7424 */ /* 0x000fd400078e00ff */
[----:B------:R-:W-:Y:S05]  /*06d0*/  @!P0 BRA `(.L_x_35) ;  /* 0x0000000000348947 */ /* 0x000fea0003800000 */
[----:B------:R-:W-:Y:S02]  /*06e0*/  ISETP.NE.AND P0, PT, R21, 0x7ff00000, PT ;  /* 0x7ff000001500780c */ /* 0x000fe40003f05270 */
[----:B------:R-:W-:Y:S02]  /*06f0*/  LOP3.LUT R13, R9, 0x80000000, R7, 0x48, !PT ;  /* 0x80000000090d7812 */ /* 0x000fe400078e4807 */
[----:B------:R-:W-:-:S13]  /*0700*/  ISETP.EQ.OR P0, PT, R20, RZ, !P0 ;  /* 0x000000ff1400720c */ /* 0x000fda0004702670 */
[----:B------:R-:W-:Y:S01]  /*0710*/  @P0 LOP3.LUT R2, R13, 0x7ff00000, RZ, 0xfc, !PT ;  /* 0x7ff000000d020812 */ /* 0x000fe200078efcff */
[----:B------:R-:W-:Y:S02]  /*0720*/  @!P0 IMAD.MOV.U32 R12, RZ, RZ, RZ ;  /* 0x000000ffff0c8224 */ /* 0x000fe400078e00ff */
[----:B------:R-:W-:Y:S02]  /*0730*/  @P0 IMAD.MOV.U32 R12, RZ, RZ, RZ ;  /* 0x000000ffff0c0224 */ /* 0x000fe400078e00ff */
[----:B------:R-:W-:Y:S01]  /*0740*/  @P0 IMAD.MOV.U32 R13, RZ, RZ, R2 ;  /* 0x000000ffff0d0224 */ /* 0x000fe200078e0002 */
[----:B------:R-:W-:Y:S06]  /*0750*/  BRA `(.L_x_35) ;  /* 0x0000000000147947 */ /* 0x000fec0003800000 */
.L_x_37:
[----:B------:R-:W-:Y:S01]  /*0760*/  LOP3.LUT R13, R7, 0x80000, RZ, 0xfc, !PT ;  /* 0x00080000070d7812 */ /* 0x000fe200078efcff */
[----:B------:R-:W-:Y:S01]  /*0770*/  IMAD.MOV.U32 R12, RZ, RZ, R6 ;  /* 0x000000ffff0c7224 */ /* 0x000fe200078e0006 */
[----:B------:R-:W-:Y:S06]  /*0780*/  BRA `(.L_x_35) ;  /* 0x0000000000087947 */ /* 0x000fec0003800000 */
.L_x_36:
[----:B------:R-:W-:Y:S01]  /*0790*/  LOP3.LUT R13, R9, 0x80000, RZ, 0xfc, !PT ;  /* 0x00080000090d7812 */ /* 0x000fe200078efcff */
[----:B------:R-:W-:-:S07]  /*07a0*/  IMAD.MOV.U32 R12, RZ, RZ, R8 ;  /* 0x000000ffff0c7224 */ /* 0x000fce00078e0008 */
.L_x_35:
[----:B------:R-:W-:Y:S05]  /*07b0*/  BSYNC.RECONVERGENT B1 ;  /* 0x0000000000017941 */ /* 0x000fea0003800200 */
.L_x_33:
[----:B------:R-:W-:Y:S02]  /*07c0*/  IMAD.MOV.U32 R2, RZ, RZ, R0 ;  /* 0x000000ffff027224 */ /* 0x000fe400078e0000 */
[----:B------:R-:W-:-:S04]  /*07d0*/  IMAD.MOV.U32 R3, RZ, RZ, 0x0 ;  /* 0x00000000ff037424 */ /* 0x000fc800078e00ff */
[----:B------:R-:W-:Y:S05]  /*07e0*/  RET.REL.NODEC R2 `(_Z18divideAcrossLabelsPdPii) ;  /* 0xfffffff802047950 */ /* 0x000fea0003c3ffff */
.L_x_38:
        /* <DEDUP_REMOVED lines=9> */
.L_x_83:


//--------------------- .text._Z13sumLabelFreqsPiS_i --------------------------
	.section	.text._Z13sumLabelFreqsPiS_i,"ax",@progbits
	.align	128
        .global         _Z13sumLabelFreqsPiS_i
        .type           _Z13sumLabelFreqsPiS_i,@function
        .size           _Z13sumLabelFreqsPiS_i,(.L_x_88 - _Z13sumLabelFreqsPiS_i)
        .other          _Z13sumLabelFreqsPiS_i,@"STO_CUDA_ENTRY STV_DEFAULT"
_Z13sumLabelFreqsPiS_i:
.text._Z13sumLabelFreqsPiS_i:
        /* <DEDUP_REMOVED lines=8> */
[----:B------:R-:W0:Y:S01]  /*0080*/  LDC.64 R2, c[0x0][0x380] ;  /* 0x0000e000ff027b82 */ /* 0x000e220000000a00 */
[----:B------:R-:W1:Y:S01]  /*0090*/  LDCU.64 UR4, c[0x0][0x358] ;  /* 0x00006b00ff0477ac */ /* 0x000e620008000a00 */
[----:B0-----:R-:W-:-:S06]  /*00a0*/  IMAD.WIDE R2, R5, 0x4, R2 ;  /* 0x0000000405027825 */ /* 0x001fcc00078e0202 */
[----:B------:R-:W0:Y:S01]  /*00b0*/  LDC.64 R4, c[0x0][0x388] ;  /* 0x0000e200ff047b82 */ /* 0x000e220000000a00 */
[----:B-1----:R-:W0:Y:S01]  /*00c0*/  LDG.E R3, desc[UR4][R2.64] ;  /* 0x0000000402037981 */ /* 0x002e22000c1e1900 */
[----:B------:R-:W-:Y:S02]  /*00d0*/  HFMA2 R7, -RZ, RZ, 0, 5.9604644775390625e-08 ;  /* 0x00000001ff077431 */ /* 0x000fe400000001ff */
[----:B0-----:R-:W-:-:S05]  /*00e0*/  IMAD.WIDE R4, R3, 0x4, R4 ;  /* 0x0000000403047825 */ /* 0x001fca00078e0204 */
[----:B------:R-:W-:Y:S01]  /*00f0*/  REDG.E.ADD.STRONG.GPU desc[UR4][R4.64], R7 ;  /* 0x000000070400798e */ /* 0x000fe2000c12e104 */
[----:B------:R-:W-:Y:S05]  /*0100*/  EXIT ;  /* 0x000000000000794d */ /* 0x000fea0003800000 */
.L_x_39:
        /* <DEDUP_REMOVED lines=15> */
.L_x_88:


//--------------------- .text._Z21sumPointsAcrossLabelsPiPdS0_i --------------------------
	.section	.text._Z21sumPointsAcrossLabelsPiPdS0_i,"ax",@progbits
	.align	128
        .global         _Z21sumPointsAcrossLabelsPiPdS0_i
        .type           _Z21sumPointsAcrossLabelsPiPdS0_i,@function
        .size           _Z21sumPointsAcrossLabelsPiPdS0_i,(.L_x_89 - _Z21sumPointsAcrossLabelsPiPdS0_i)
        .other          _Z21sumPointsAcrossLabelsPiPdS0_i,@"STO_CUDA_ENTRY STV_DEFAULT"
_Z21sumPointsAcrossLabelsPiPdS0_i:
.text._Z21sumPointsAcrossLabelsPiPdS0_i:
[----:B------:R-:W-:Y:S01]  /*0000*/  LDC R1, c[0x0][0x37c] ;  /* 0x0000df00ff017b82 */ /* 0x000fe20000000800 */
[----:B------:R-:W0:Y:S07]  /*0010*/  S2R R11, SR_CTAID.X ;  /* 0x00000000000b7919 */ /* 0x000e2e0000002500 */
[----:B------:R-:W0:Y:S01]  /*0020*/  LDC.64 R2, c[0x0][0x380] ;  /* 0x0000e000ff027b82 */ /* 0x000e220000000a00 */
[----:B------:R-:W1:Y:S01]  /*0030*/  LDCU.64 UR4, c[0x0][0x358] ;  /* 0x00006b00ff0477ac */ /* 0x000e620008000a00 */
[----:B------:R-:W2:Y:S01]  /*0040*/  S2R R9, SR_TID.X ;  /* 0x0000000000097919 */ /* 0x000ea20000002100 */
[----:B------:R-:W2:Y:S05]  /*0050*/  LDCU UR6, c[0x0][0x398] ;  /* 0x00007300ff0677ac */ /* 0x000eaa0008000800 */
[----:B------:R-:W3:Y:S08]  /*0060*/  LDC.64 R6, c[0x0][0x390] ;  /* 0x0000e400ff067b82 */ /* 0x000ef00000000a00 */
[----:B------:R-:W4:Y:S01]  /*0070*/  LDC.64 R4, c[0x0][0x388] ;  /* 0x0000e200ff047b82 */ /* 0x000f220000000a00 */
[----:B0-----:R-:W-:-:S06]  /*0080*/  IMAD.WIDE.U32 R2, R11, 0x4, R2 ;  /* 0x000000040b027825 */ /* 0x001fcc00078e0002 */
[----:B-1----:R-:W4:Y:S01]  /*0090*/  LDG.E R2, desc[UR4][R2.64] ;  /* 0x0000000402027981 */ /* 0x002f22000c1e1900 */
[----:B--2---:R-:W-:-:S04]  /*00a0*/  IMAD R11, R11, UR6, R9 ;  /* 0x000000060b0b7c24 */ /* 0x004fc8000f8e0209 */
[----:B---3--:R-:W-:-:S06]  /*00b0*/  IMAD.WIDE R6, R11, 0x8, R6 ;  /* 0x000000080b067825 */ /* 0x008fcc00078e0206 */
[----:B------:R-:W5:Y:S01]  /*00c0*/  LDG.E.64 R6, desc[UR4][R6.64] ;  /* 0x0000000406067981 */ /* 0x000f62000c1e1b00 */
[----:B----4-:R-:W-:-:S04]  /*00d0*/  IMAD R9, R2, UR6, R9 ;  /* 0x0000000602097c24 */ /* 0x010fc8000f8e0209 */
[----:B------:R-:W-:-:S05]  /*00e0*/  IMAD.WIDE R4, R9, 0x8, R4 ;  /* 0x0000000809047825 */ /* 0x000fca00078e0204 */
[----:B------:R0:W5:Y:S02]  /*00f0*/  LDG.E.64 R8, desc[UR4][R4.64] ;  /* 0x0000000404087981 */ /* 0x000164000c1e1b00 */
.L_x_40:
[----:B-----5:R-:W-:Y:S01]  /*0100*/  DADD R10, R6, R8 ;  /* 0x00000000060a7229 */ /* 0x020fe20000000008 */
[----:B------:R-:W-:Y:S09]  /*0110*/  YIELD ;  /* 0x0000000000007946 */ /* 0x000ff20003800000 */
[----:B------:R-:W2:Y:S02]  /*0120*/  ATOMG.E.CAS.64.STRONG.GPU PT, R10, [R4], R8, R10 ;  /* 0x00000008040a73a9 */ /* 0x000ea400001ee50a */
[----:B--2---:R-:W-:-:S02]  /*0130*/  ISETP.NE.U32.AND P0, PT, R8, R10, PT ;  /* 0x0000000a0800720c */ /* 0x004fc40003f05070 */
[----:B------:R-:W-:Y:S02]  /*0140*/  MOV R8, R10 ;  /* 0x0000000a00087202 */ /* 0x000fe40000000f00 */
[-C--:B------:R-:W-:Y:S02]  /*0150*/  ISETP.NE.AND.EX P0, PT, R9, R11.reuse, PT, P0 ;  /* 0x0000000b0900720c */ /* 0x080fe40003f05300 */
[----:B------:R-:W-:-:S11]  /*0160*/  MOV R9, R11 ;  /* 0x0000000b00097202 */ /* 0x000fd60000000f00 */
[----:B------:R-:W-:Y:S05]  /*0170*/  @P0 BRA `(.L_x_40) ;  /* 0xfffffffc00e00947 */ /* 0x000fea000383ffff */
[----:B------:R-:W-:Y:S05]  /*0180*/  EXIT ;  /* 0x000000000000794d */ /* 0x000fea0003800000 */
.L_x_41:
        /* <DEDUP_REMOVED lines=15> */
.L_x_89:


//--------------------- .text._Z7zeroOutPdi       --------------------------
	.section	.text._Z7zeroOutPdi,"ax",@progbits
	.align	128
        .global         _Z7zeroOutPdi
        .type           _Z7zeroOutPdi,@function
        .size           _Z7zeroOutPdi,(.L_x_90 - _Z7zeroOutPdi)
        .other          _Z7zeroOutPdi,@"STO_CUDA_ENTRY STV_DEFAULT"
_Z7zeroOutPdi:
.text._Z7zeroOutPdi:
[----:B------:R-:W-:Y:S01]  /*0000*/  LDC R1, c[0x0][0x37c] ;  /* 0x0000df00ff017b82 */ /* 0x000fe20000000800 */
[----:B------:R-:W0:Y:S07]  /*0010*/  S2R R5, SR_TID.X ;  /* 0x0000000000057919 */ /* 0x000e2e0000002100 */
[----:B------:R-:W0:Y:S01]  /*0020*/  S2UR UR6, SR_CTAID.X ;  /* 0x00000000000679c3 */ /* 0x000e220000002500 */
[----:B------:R-:W1:Y:S07]  /*0030*/  LDCU.64 UR4, c[0x0][0x358] ;  /* 0x00006b00ff0477ac */ /* 0x000e6e0008000a00 */
[----:B------:R-:W0:Y:S08]  /*0040*/  LDC R0, c[0x0][0x388] ;  /* 0x0000e200ff007b82 */ /* 0x000e300000000800 */
[----:B------:R-:W2:Y:S01]  /*0050*/  LDC.64 R2, c[0x0][0x380] ;  /* 0x0000e000ff027b82 */ /* 0x000ea20000000a00 */
[----:B0-----:R-:W-:-:S04]  /*0060*/  IMAD R5, R0, UR6, R5 ;  /* 0x0000000600057c24 */ /* 0x001fc8000f8e0205 */
[----:B--2---:R-:W-:-:S05]  /*0070*/  IMAD.WIDE.U32 R2, R5, 0x8, R2 ;  /* 0x0000000805027825 */ /* 0x004fca00078e0002 */
[----:B-1----:R-:W-:Y:S01]  /*0080*/  STG.E.64 desc[UR4][R2.64], RZ ;  /* 0x000000ff02007986 */ /* 0x002fe2000c101b04 */
[----:B------:R-:W-:Y:S05]  /*0090*/  EXIT ;  /* 0x000000000000794d */ /* 0x000fea0003800000 */
.L_x_42:
        /* <DEDUP_REMOVED lines=14> */
.L_x_90:


//--------------------- .text._Z12updateLabelsPiPdii --------------------------
	.section	.text._Z12updateLabelsPiPdii,"ax",@progbits
	.align	128
        .global         _Z12updateLabelsPiPdii
        .type           _Z12updateLabelsPiPdii,@function
        .size           _Z12updateLabelsPiPdii,(.L_x_91 - _Z12updateLabelsPiPdii)
        .other          _Z12updateLabelsPiPdii,@"STO_CUDA_ENTRY STV_DEFAULT"
_Z12updateLabelsPiPdii:
.text._Z12updateLabelsPiPdii:
        /* <DEDUP_REMOVED lines=9> */
[----:B------:R-:W-:Y:S01]  /*0090*/  IMAD.MOV.U32 R0, RZ, RZ, -0x1 ;  /* 0xffffffffff007424 */ /* 0x000fe200078e00ff */
[----:B------:R-:W1:Y:S01]  /*00a0*/  LDCU.64 UR8, c[0x0][0x358] ;  /* 0x00006b00ff0877ac */ /* 0x000e620008000a00 */
[----:B0-----:R-:W-:-:S09]  /*00b0*/  UISETP.GE.AND UP0, UPT, UR4, 0x1, UPT ;  /* 0x000000010400788c */ /* 0x001fd2000bf06270 */
[----:B-1----:R-:W-:Y:S05]  /*00c0*/  BRA.U !UP0, `(.L_x_43) ;  /* 0x0000000d08407547 */ /* 0x002fea000b800000 */
[----:B------:R-:W-:Y:S02]  /*00d0*/  UISETP.GE.U32.AND UP0, UPT, UR4, 0x10, UPT ;  /* 0x000000100400788c */ /* 0x000fe4000bf06070 */
[----:B------:R-:W-:Y:S01]  /*00e0*/  IMAD R3, R2, UR4, RZ ;  /* 0x0000000402037c24 */ /* 0x000fe2000f8e02ff */
[----:B------:R-:W-:Y:S01]  /*00f0*/  ULOP3.LUT UR5, UR4, 0xf, URZ, 0xc0, !UPT ;  /* 0x0000000f04057892 */ /* 0x000fe2000f8ec0ff */
[----:B------:R-:W-:Y:S02]  /*0100*/  IMAD.MOV.U32 R0, RZ, RZ, -0x1 ;  /* 0xffffffffff007424 */ /* 0x000fe400078e00ff */
[----:B------:R-:W-:Y:S01]  /*0110*/  IMAD.MOV.U32 R4, RZ, RZ, RZ ;  /* 0x000000ffff047224 */ /* 0x000fe200078e00ff */
[----:B------:R-:W-:Y:S01]  /*0120*/  SHF.R.S32.HI R26, RZ, 0x1f, R3 ;  /* 0x0000001fff1a7819 */ /* 0x000fe20000011403 */
[----:B------:R-:W-:Y:S01]  /*0130*/  IMAD.MOV.U32 R10, RZ, RZ, -0x1 ;  /* 0xffffffffff0a7424 */ /* 0x000fe200078e00ff */
[----:B------:R-:W-:Y:S01]  /*0140*/  UISETP.NE.AND UP1, UPT, UR5, URZ, UPT ;  /* 0x000000ff0500728c */ /* 0x000fe2000bf25270 */
[----:B------:R-:W-:Y:S01]  /*0150*/  IMAD.MOV.U32 R11, RZ, RZ, 0x7fefffff ;  /* 0x7fefffffff0b7424 */ /* 0x000fe200078e00ff */
[----:B------:R-:W-:Y:S09]  /*0160*/  BRA.U !UP0, `(.L_x_44) ;  /* 0x0000000508807547 */ /* 0x000ff2000b800000 */
[----:B------:R-:W0:Y:S01]  /*0170*/  LDCU.64 UR6, c[0x0][0x388] ;  /* 0x00007100ff0677ac */ /* 0x000e220008000a00 */
[----:B------:R-:W-:Y:S02]  /*0180*/  IMAD.MOV.U32 R0, RZ, RZ, -0x1 ;  /* 0xffffffffff007424 */ /* 0x000fe400078e00ff */
[----:B------:R-:W-:Y:S02]  /*0190*/  IMAD.MOV.U32 R5, RZ, RZ, RZ ;  /* 0x000000ffff057224 */ /* 0x000fe400078e00ff */
[----:B------:R-:W-:Y:S02]  /*01a0*/  IMAD.MOV.U32 R10, RZ, RZ, -0x1 ;  /* 0xffffffffff0a7424 */ /* 0x000fe400078e00ff */
[----:B------:R-:W-:Y:S01]  /*01b0*/  IMAD.MOV.U32 R11, RZ, RZ, 0x7fefffff ;  /* 0x7fefffffff0b7424 */ /* 0x000fe200078e00ff */
[----:B0-----:R-:W-:Y:S01]  /*01c0*/  LEA R6, P0, R3, UR6, 0x3 ;  /* 0x0000000603067c11 */ /* 0x001fe2000f8018ff */
[----:B------:R-:W-:-:S03]  /*01d0*/  ULOP3.LUT UR6, UR4, 0x7ffffff0, URZ, 0xc0, !UPT ;  /* 0x7ffffff004067892 */ /* 0x000fc6000f8ec0ff */
[----:B------:R-:W-:Y:S02]  /*01e0*/  IADD3 R6, P1, PT, R6, 0x40, RZ ;  /* 0x0000004006067810 */ /* 0x000fe40007f3e0ff */
[----:B------:R-:W-:Y:S01]  /*01f0*/  LEA.HI.X R7, R3, UR7, R26, 0x3, P0 ;  /* 0x0000000703077c11 */ /* 0x000fe200080f1c1a */
[----:B------:R-:W-:-:S04]  /*0200*/  IMAD.U32 R4, RZ, RZ, UR6 ;  /* 0x00000006ff047e24 */ /* 0x000fc8000f8e00ff */
[----:B------:R-:W-:-:S07]  /*0210*/  IMAD.X R7, RZ, RZ, R7, P1 ;  /* 0x000000ffff077224 */ /* 0x000fce00008e0607 */
.L_x_45:
[----:B------:R-:W2:Y:S04]  /*0220*/  LDG.E.64 R8, desc[UR8][R6.64+-0x40] ;  /* 0xffffc00806087981 */ /* 0x000ea8000c1e1b00 */
[----:B------:R-:W3:Y:S04]  /*0230*/  LDG.E.64 R12, desc[UR8][R6.64+-0x38] ;  /* 0xffffc808060c7981 */ /* 0x000ee8000c1e1b00 */
[----:B------:R-:W4:Y:S04]  /*0240*/  LDG.E.64 R14, desc[UR8][R6.64+-0x30] ;  /* 0xffffd008060e7981 */ /* 0x000f28000c1e1b00 */
[----:B------:R-:W5:Y:S04]  /*0250*/  LDG.E.64 R16, desc[UR8][R6.64+-0x28] ;  /* 0xffffd80806107981 */ /* 0x000f68000c1e1b00 */
[----:B------:R-:W5:Y:S04]  /*0260*/  LDG.E.64 R18, desc[UR8][R6.64+-0x20] ;  /* 0xffffe00806127981 */ /* 0x000f68000c1e1b00 */
[----:B------:R-:W5:Y:S04]  /*0270*/  LDG.E.64 R20, desc[UR8][R6.64+-0x18] ;  /* 0xffffe80806147981 */ /* 0x000f68000c1e1b00 */
[----:B------:R-:W5:Y:S04]  /*0280*/  LDG.E.64 R22, desc[UR8][R6.64+-0x10] ;  /* 0xfffff00806167981 */ /* 0x000f68000c1e1b00 */
[----:B------:R-:W5:Y:S01]  /*0290*/  LDG.E.64 R24, desc[UR8][R6.64+-0x8] ;  /* 0xfffff80806187981 */ /* 0x000f62000c1e1b00 */
[----:B--2---:R-:W-:-:S06]  /*02a0*/  DSETP.GEU.AND P3, PT, R8, R10, PT ;  /* 0x0000000a0800722a */ /* 0x004fcc0003f6e000 */
[----:B------:R-:W-:Y:S02]  /*02b0*/  FSEL R10, R8, R10, !P3 ;  /* 0x0000000a080a7208 */ /* 0x000fe40005800000 */
[----:B------:R-:W-:Y:S02]  /*02c0*/  FSEL R11, R9, R11, !P3 ;  /* 0x0000000b090b7208 */ /* 0x000fe40005800000 */
[----:B------:R-:W2:Y:S04]  /*02d0*/  LDG.E.64 R8, desc[UR8][R6.64] ;  /* 0x0000000806087981 */ /* 0x000ea8000c1e1b00 */
[----:B---3--:R-:W-:-:S06]  /*02e0*/  DSETP.GEU.AND P4, PT, R12, R10, PT ;  /* 0x0000000a0c00722a */ /* 0x008fcc0003f8e000 */
[----:B------:R-:W-:Y:S02]  /*02f0*/  FSEL R12, R12, R10, !P4 ;  /* 0x0000000a0c0c7208 */ /* 0x000fe40006000000 */
[----:B------:R-:W-:Y:S02]  /*0300*/  FSEL R13, R13, R11, !P4 ;  /* 0x0000000b0d0d7208 */ /* 0x000fe40006000000 */
[----:B------:R-:W3:Y:S04]  /*0310*/  LDG.E.64 R10, desc[UR8][R6.64+0x8] ;  /* 0x00000808060a7981 */ /* 0x000ee8000c1e1b00 */
[----:B----4-:R-:W-:-:S06]  /*0320*/  DSETP.GEU.AND P5, PT, R14, R12, PT ;  /* 0x0000000c0e00722a */ /* 0x010fcc0003fae000 */
[----:B------:R-:W-:Y:S02]  /*0330*/  FSEL R14, R14, R12, !P5 ;  /* 0x0000000c0e0e7208 */ /* 0x000fe40006800000 */
[----:B------:R-:W-:Y:S02]  /*0340*/  FSEL R15, R15, R13, !P5 ;  /* 0x0000000d0f0f7208 */ /* 0x000fe40006800000 */
[----:B------:R-:W4:Y:S04]  /*0350*/  LDG.E.64 R12, desc[UR8][R6.64+0x10] ;  /* 0x00001008060c7981 */ /* 0x000f28000c1e1b00 */
[----:B-----5:R-:W-:-:S06]  /*0360*/  DSETP.GEU.AND P6, PT, R16, R14, PT ;  /* 0x0000000e1000722a */ /* 0x020fcc0003fce000 */
[----:B------:R-:W-:Y:S02]  /*0370*/  FSEL R16, R16, R14, !P6 ;  /* 0x0000000e10107208 */ /* 0x000fe40007000000 */
[----:B------:R-:W-:Y:S02]  /*0380*/  FSEL R17, R17, R15, !P6 ;  /* 0x0000000f11117208 */ /* 0x000fe40007000000 */
[----:B------:R-:W5:Y:S04]  /*0390*/  LDG.E.64 R14, desc[UR8][R6.64+0x18] ;  /* 0x00001808060e7981 */ /* 0x000f68000c1e1b00 */
[----:B------:R-:W-:-:S06]  /*03a0*/  DSETP.GEU.AND P0, PT, R18, R16, PT ;  /* 0x000000101200722a */ /* 0x000fcc0003f0e000 */
[----:B------:R-:W-:Y:S02]  /*03b0*/  FSEL R18, R18, R16, !P0 ;  /* 0x0000001012127208 */ /* 0x000fe40004000000 */
[----:B------:R-:W-:Y:S02]  /*03c0*/  FSEL R19, R19, R17, !P0 ;  /* 0x0000001113137208 */ /* 0x000fe40004000000 */
[----:B------:R-:W5:Y:S04]  /*03d0*/  LDG.E.64 R16, desc[UR8][R6.64+0x20] ;  /* 0x0000200806107981 */ /* 0x000f68000c1e1b00 */
[----:B------:R-:W-:-:S06]  /*03e0*/  DSETP.GEU.AND P1, PT, R20, R18, PT ;  /* 0x000000121400722a */ /* 0x000fcc0003f2e000 */
[----:B------:R-:W-:Y:S02]  /*03f0*/  FSEL R20, R20, R18, !P1 ;  /* 0x0000001214147208 */ /* 0x000fe40004800000 */
[----:B------:R-:W-:Y:S02]  /*0400*/  FSEL R21, R21, R19, !P1 ;  /* 0x0000001315157208 */ /* 0x000fe40004800000 */
[----:B------:R-:W5:Y:S04]  /*0410*/  LDG.E.64 R18, desc[UR8][R6.64+0x28] ;  /* 0x0000280806127981 */ /* 0x000f68000c1e1b00 */
[----:B------:R-:W-:Y:S01]  /*0420*/  DSETP.GEU.AND P2, PT, R22, R20, PT ;  /* 0x000000141600722a */ /* 0x000fe20003f4e000 */
[----:B------:R-:W-:-:S05]  /*0430*/  SEL R0, R5, R0, !P3 ;  /* 0x0000000005007207 */ /* 0x000fca0005800000 */
[----:B------:R-:W-:Y:S02]  /*0440*/  FSEL R22, R22, R20, !P2 ;  /* 0x0000001416167208 */ /* 0x000fe40005000000 */
[----:B------:R-:W-:Y:S02]  /*0450*/  FSEL R23, R23, R21, !P2 ;  /* 0x0000001517177208 */ /* 0x000fe40005000000 */
[----:B------:R-:W5:Y:S04]  /*0460*/  LDG.E.64 R20, desc[UR8][R6.64+0x30] ;  /* 0x0000300806147981 */ /* 0x000f68000c1e1b00 */
[----:B------:R-:W-:-:S06]  /*0470*/  DSETP.GEU.AND P3, PT, R24, R22, PT ;  /* 0x000000161800722a */ /* 0x000fcc0003f6e000 */
[----:B------:R-:W-:Y:S02]  /*0480*/  FSEL R22, R24, R22, !P3 ;  /* 0x0000001618167208 */ /* 0x000fe40005800000 */
[----:B------:R-:W-:Y:S02]  /*0490*/  FSEL R23, R25, R23, !P3 ;  /* 0x0000001719177208 */ /* 0x000fe40005800000 */
[----:B------:R-:W5:Y:S01]  /*04a0*/  LDG.E.64 R24, desc[UR8][R6.64+0x38] ;  /* 0x0000380806187981 */ /* 0x000f62000c1e1b00 */
[C---:B------:R-:W-:Y:S02]  /*04b0*/  @!P4 VIADD R0, R5.reuse, 0x1 ;  /* 0x000000010500c836 */ /* 0x040fe40000000000 */
[C---:B------:R-:W-:Y:S02]  /*04c0*/  @!P5 VIADD R0, R5.reuse, 0x2 ;  /* 0x000000020500d836 */ /* 0x040fe40000000000 */
[C---:B------:R-:W-:Y:S02]  /*04d0*/  @!P6 VIADD R0, R5.reuse, 0x3 ;  /* 0x000000030500e836 */ /* 0x040fe40000000000 */
[----:B------:R-:W-:-:S02]  /*04e0*/  @!P0 VIADD R0, R5, 0x4 ;  /* 0x0000000405008836 */ /* 0x000fc40000000000 */
[C---:B------:R-:W-:Y:S02]  /*04f0*/  @!P1 VIADD R0, R5.reuse, 0x5 ;  /* 0x0000000505009836 */ /* 0x040fe40000000000 */
[C---:B------:R-:W-:Y:S02]  /*0500*/  @!P2 VIADD R0, R5.reuse, 0x6 ;  /* 0x000000060500a836 */ /* 0x040fe40000000000 */
[----:B------:R-:W-:Y:S01]  /*0510*/  @!P3 VIADD R0, R5, 0x7 ;  /* 0x000000070500b836 */ /* 0x000fe20000000000 */
[----:B--2---:R-:W-:-:S06]  /*0520*/  DSETP.GEU.AND P4, PT, R8, R22, PT ;  /* 0x000000160800722a */ /* 0x004fcc0003f8e000 */
[----:B------:R-:W-:Y:S02]  /*0530*/  FSEL R8, R8, R22, !P4 ;  /* 0x0000001608087208 */ /* 0x000fe40006000000 */
[----:B------:R-:W-:-:S06]  /*0540*/  FSEL R9, R9, R23, !P4 ;  /* 0x0000001709097208 */ /* 0x000fcc0006000000 */
[----:B---3--:R-:W-:-:S06]  /*0550*/  DSETP.GEU.AND P5, PT, R10, R8, PT ;  /* 0x000000080a00722a */ /* 0x008fcc0003fae000 */
[----:B------:R-:W-:Y:S02]  /*0560*/  FSEL R8, R10, R8, !P5 ;  /* 0x000000080a087208 */ /* 0x000fe40006800000 */
[----:B------:R-:W-:-:S06]  /*0570*/  FSEL R9, R11, R9, !P5 ;  /* 0x000000090b097208 */ /* 0x000fcc0006800000 */
[----:B----4-:R-:W-:-:S06]  /*0580*/  DSETP.GEU.AND P6, PT, R12, R8, PT ;  /* 0x000000080c00722a */ /* 0x010fcc0003fce000 */
[----:B------:R-:W-:Y:S02]  /*0590*/  FSEL R8, R12, R8, !P6 ;  /* 0x000000080c087208 */ /* 0x000fe40007000000 */
[----:B------:R-:W-:-:S06]  /*05a0*/  FSEL R9, R13, R9, !P6 ;  /* 0x000000090d097208 */ /* 0x000fcc0007000000 */
[----:B-----5:R-:W-:-:S06]  /*05b0*/  DSETP.GEU.AND P0, PT, R14, R8, PT ;  /* 0x000000080e00722a */ /* 0x020fcc0003f0e000 */
[----:B------:R-:W-:Y:S02]  /*05c0*/  FSEL R8, R14, R8, !P0 ;  /* 0x000000080e087208 */ /* 0x000fe40004000000 */
[----:B------:R-:W-:-:S06]  /*05d0*/  FSEL R9, R15, R9, !P0 ;  /* 0x000000090f097208 */ /* 0x000fcc0004000000 */
[----:B------:R-:W-:-:S06]  /*05e0*/  DSETP.GEU.AND P1, PT, R16, R8, PT ;  /* 0x000000081000722a */ /* 0x000fcc0003f2e000 */
[----:B------:R-:W-:Y:S02]  /*05f0*/  FSEL R8, R16, R8, !P1 ;  /* 0x0000000810087208 */ /* 0x000fe40004800000 */
[----:B------:R-:W-:-:S06]  /*0600*/  FSEL R9, R17, R9, !P1 ;  /* 0x0000000911097208 */ /* 0x000fcc0004800000 */
[----:B------:R-:W-:-:S06]  /*0610*/  DSETP.GEU.AND P2, PT, R18, R8, PT ;  /* 0x000000081200722a */ /* 0x000fcc0003f4e000 */
[----:B------:R-:W-:Y:S02]  /*0620*/  FSEL R8, R18, R8, !P2 ;  /* 0x0000000812087208 */ /* 0x000fe40005000000 */
[----:B------:R-:W-:-:S06]  /*0630*/  FSEL R9, R19, R9, !P2 ;  /* 0x0000000913097208 */ /* 0x000fcc0005000000 */
[----:B------:R-:W-:Y:S01]  /*0640*/  DSETP.GEU.AND P3, PT, R20, R8, PT ;  /* 0x000000081400722a */ /* 0x000fe20003f6e000 */
[C---:B------:R-:W-:Y:S02]  /*0650*/  @!P4 VIADD R0, R5.reuse, 0x8 ;  /* 0x000000080500c836 */ /* 0x040fe40000000000 */
[----:B------:R-:W-:-:S03]  /*0660*/  @!P5 VIADD R0, R5, 0x9 ;  /* 0x000000090500d836 */ /* 0x000fc60000000000 */
[----:B------:R-:W-:Y:S02]  /*0670*/  FSEL R8, R20, R8, !P3 ;  /* 0x0000000814087208 */ /* 0x000fe40005800000 */
[----:B------:R-:W-:Y:S01]  /*0680*/  FSEL R9, R21, R9, !P3 ;  /* 0x0000000915097208 */ /* 0x000fe20005800000 */
[C---:B------:R-:W-:Y:S02]  /*0690*/  @!P6 VIADD R0, R5.reuse, 0xa ;  /* 0x0000000a0500e836 */ /* 0x040fe40000000000 */
[----:B------:R-:W-:-:S03]  /*06a0*/  @!P0 VIADD R0, R5, 0xb ;  /* 0x0000000b05008836 */ /* 0x000fc60000000000 */
[----:B------:R-:W-:Y:S01]  /*06b0*/  DSETP.GEU.AND P0, PT, R24, R8, PT ;  /* 0x000000081800722a */ /* 0x000fe20003f0e000 */
[C---:B------:R-:W-:Y:S02]  /*06c0*/  @!P1 VIADD R0, R5.reuse, 0xc ;  /* 0x0000000c05009836 */ /* 0x040fe40000000000 */
[C---:B------:R-:W-:Y:S02]  /*06d0*/  @!P2 VIADD R0, R5.reuse, 0xd ;  /* 0x0000000d0500a836 */ /* 0x040fe40000000000 */
[----:B------:R-:W-:-:S09]  /*06e0*/  @!P3 VIADD R0, R5, 0xe ;  /* 0x0000000e0500b836 */ /* 0x000fd20000000000 */
[C---:B------:R-:W-:Y:S02]  /*06f0*/  @!P0 VIADD R0, R5.reuse, 0xf ;  /* 0x0000000f05008836 */ /* 0x040fe40000000000 */
[----:B------:R-:W-:-:S05]  /*0700*/  VIADD R5, R5, 0x10 ;  /* 0x0000001005057836 */ /* 0x000fca0000000000 */
[----:B------:R-:W-:Y:S02]  /*0710*/  ISETP.NE.AND P1, PT, R5, R4, PT ;  /* 0x000000040500720c */ /* 0x000fe40003f25270 */
[----:B------:R-:W-:Y:S02]  /*0720*/  IADD3 R6, P2, PT, R6, 0x80, RZ ;  /* 0x0000008006067810 */ /* 0x000fe40007f5e0ff */
[----:B------:R-:W-:Y:S02]  /*0730*/  FSEL R10, R24, R8, !P0 ;  /* 0x00000008180a7208 */ /* 0x000fe40004000000 */
[----:B------:R-:W-:Y:S01]  /*0740*/  FSEL R11, R25, R9, !P0 ;  /* 0x00000009190b7208 */ /* 0x000fe20004000000 */
[----:B------:R-:W-:-:S06]  /*0750*/  IMAD.X R7, RZ, RZ, R7, P2 ;  /* 0x000000ffff077224 */ /* 0x000fcc00010e0607 */
[----:B------:R-:W-:Y:S05]  /*0760*/  @P1 BRA `(.L_x_45) ;  /* 0xfffffff800ac1947 */ /* 0x000fea000383ffff */
.L_x_44:
[----:B------:R-:W-:Y:S05]  /*0770*/  BRA.U !UP1, `(.L_x_43) ;  /* 0x0000000509947547 */ /* 0x000fea000b800000 */
[----:B------:R-:W-:Y:S02]  /*0780*/  UISETP.GE.U32.AND UP0, UPT, UR5, 0x8, UPT ;  /* 0x000000080500788c */ /* 0x000fe4000bf06070 */
[----:B------:R-:W-:-:S04]  /*0790*/  ULOP3.LUT UR6, UR4, 0x7, URZ, 0xc0, !UPT ;  /* 0x0000000704067892 */ /* 0x000fc8000f8ec0ff */
[----:B------:R-:W-:-:S03]  /*07a0*/  UISETP.NE.AND UP1, UPT, UR6, URZ, UPT ;  /* 0x000000ff0600728c */ /* 0x000fc6000bf25270 */
[----:B------:R-:W-:Y:S08]  /*07b0*/  BRA.U !UP0, `(.L_x_46) ;  /* 0x0000000108b87547 */ /* 0x000ff0000b800000 */
[----:B------:R-:W0:Y:S01]  /*07c0*/  LDCU.64 UR10, c[0x0][0x388] ;  /* 0x00007100ff0a77ac */ /* 0x000e220008000a00 */
[----:B------:R-:W-:-:S05]  /*07d0*/  IADD3 R5, P0, PT, R3, R4, RZ ;  /* 0x0000000403057210 */ /* 0x000fca0007f1e0ff */
[----:B------:R-:W-:Y:S01]  /*07e0*/  IMAD.X R6, RZ, RZ, R26, P0 ;  /* 0x000000ffff067224 */ /* 0x000fe200000e061a */
[----:B0-----:R-:W-:-:S04]  /*07f0*/  LEA R24, P0, R5, UR10, 0x3 ;  /* 0x0000000a05187c11 */ /* 0x001fc8000f8018ff */
[----:B------:R-:W-:-:S05]  /*0800*/  LEA.HI.X R25, R5, UR11, R6, 0x3, P0 ;  /* 0x0000000b05197c11 */ /* 0x000fca00080f1c06 */
        /* <DEDUP_REMOVED lines=11> */
[----:B------:R-:W-:-:S04]  /*08c0*/  SEL R0, R4, R0, !P2 ;  /* 0x0000000004007207 */ /* 0x000fc80005000000 */
[----:B---3--:R-:W-:-:S06]  /*08d0*/  DSETP.GEU.AND P3, PT, R8, R6, PT ;  /* 0x000000060800722a */ /* 0x008fcc0003f6e000 */
[----:B------:R-:W-:Y:S02]  /*08e0*/  FSEL R6, R8, R6, !P3 ;  /* 0x0000000608067208 */ /* 0x000fe40005800000 */
[----:B------:R-:W-:-:S06]  /*08f0*/  FSEL R7, R9, R7, !P3 ;  /* 0x0000000709077208 */ /* 0x000fcc0005800000 */
[----:B----4-:R-:W-:Y:S01]  /*0900*/  DSETP.GEU.AND P4, PT, R12, R6, PT ;  /* 0x000000060c00722a */ /* 0x010fe20003f8e000 */
[----:B------:R-:W-:-:S05]  /*0910*/  @!P3 VIADD R0, R4, 0x1 ;  /* 0x000000010400b836 */ /* 0x000fca0000000000 */
[----:B------:R-:W-:Y:S02]  /*0920*/  FSEL R6, R12, R6, !P4 ;  /* 0x000000060c067208 */ /* 0x000fe40006000000 */
[----:B------:R-:W-:-:S06]  /*0930*/  FSEL R7, R13, R7, !P4 ;  /* 0x000000070d077208 */ /* 0x000fcc0006000000 */
[----:B-----5:R-:W-:Y:S01]  /*0940*/  DSETP.GEU.AND P5, PT, R14, R6, PT ;  /* 0x000000060e00722a */ /* 0x020fe20003fae000 */
[----:B------:R-:W-:-:S05]  /*0950*/  @!P4 VIADD R0, R4, 0x2 ;  /* 0x000000020400c836 */ /* 0x000fca0000000000 */
[----:B------:R-:W-:Y:S02]  /*0960*/  FSEL R6, R14, R6, !P5 ;  /* 0x000000060e067208 */ /* 0x000fe40006800000 */
[----:B------:R-:W-:-:S06]  /*0970*/  FSEL R7, R15, R7, !P5 ;  /* 0x000000070f077208 */ /* 0x000fcc0006800000 */
[----:B------:R-:W-:Y:S01]  /*0980*/  DSETP.GEU.AND P1, PT, R16, R6, PT ;  /* 0x000000061000722a */ /* 0x000fe20003f2e000 */
        /* <DEDUP_REMOVED lines=15> */
[C---:B------:R-:W-:Y:S02]  /*0a80*/  @!P3 VIADD R0, R4.reuse, 0x7 ;  /* 0x000000070400b836 */ /* 0x040fe40000000000 */
[----:B------:R-:W-:-:S07]  /*0a90*/  VIADD R4, R4, 0x8 ;  /* 0x0000000804047836 */ /* 0x000fce0000000000 */
.L_x_46:
        /* <DEDUP_REMOVED lines=29> */
[C---:B------:R-:W-:Y:S02]  /*0c70*/  @!P3 VIADD R0, R4.reuse, 0x3 ;  /* 0x000000030400b836 */ /* 0x040fe40000000000 */
[----:B------:R-:W-:-:S07]  /*0c80*/  VIADD R4, R4, 0x4 ;  /* 0x0000000404047836 */ /* 0x000fce0000000000 */
.L_x_47:
[----:B------:R-:W-:Y:S05]  /*0c90*/  BRA.U !UP1, `(.L_x_43) ;  /* 0x00000001094c7547 */ /* 0x000fea000b800000 */
[----:B------:R-:W0:Y:S01]  /*0ca0*/  LDCU.64 UR6, c[0x0][0x388] ;  /* 0x00007100ff0677ac */ /* 0x000e220008000a00 */
[----:B------:R-:W-:Y:S01]  /*0cb0*/  IADD3 R8, P0, PT, R3, R4, RZ ;  /* 0x0000000403087210 */ /* 0x000fe20007f1e0ff */
[----:B------:R-:W-:-:S04]  /*0cc0*/  UIADD3 UR4, UPT, UPT, -UR4, URZ, URZ ;  /* 0x000000ff04047290 */ /* 0x000fc8000fffe1ff */
[----:B------:R-:W-:Y:S01]  /*0cd0*/  IMAD.X R5, RZ, RZ, R26, P0 ;  /* 0x000000ffff057224 */ /* 0x000fe200000e061a */
[----:B0-----:R-:W-:-:S04]  /*0ce0*/  LEA R3, P1, R8, UR6, 0x3 ;  /* 0x0000000608037c11 */ /* 0x001fc8000f8218ff */
[----:B------:R-:W-:-:S09]  /*0cf0*/  LEA.HI.X R8, R8, UR7, R5, 0x3, P1 ;  /* 0x0000000708087c11 */ /* 0x000fd200088f1c05 */
.L_x_48:
[----:B------:R-:W-:Y:S02]  /*0d00*/  IMAD.MOV.U32 R6, RZ, RZ, R3 ;  /* 0x000000ffff067224 */ /* 0x000fe400078e0003 */
[----:B------:R-:W-:-:S06]  /*0d10*/  IMAD.MOV.U32 R7, RZ, RZ, R8 ;  /* 0x000000ffff077224 */ /* 0x000fcc00078e0008 */
[----:B------:R-:W2:Y:S01]  /*0d20*/  LDG.E.64 R6, desc[UR8][R6.64] ;  /* 0x0000000806067981 */ /* 0x000ea2000c1e1b00 */
[----:B------:R-:W-:Y:S01]  /*0d30*/  UIADD3 UR4, UPT, UPT, UR4, 0x1, URZ ;  /* 0x0000000104047890 */ /* 0x000fe2000fffe0ff */
[----:B------:R-:W-:-:S03]  /*0d40*/  IADD3 R3, P1, PT, R3, 0x8, RZ ;  /* 0x0000000803037810 */ /* 0x000fc60007f3e0ff */
[----:B------:R-:W-:Y:S02]  /*0d50*/  UISETP.NE.AND UP0, UPT, UR4, URZ, UPT ;  /* 0x000000ff0400728c */ /* 0x000fe4000bf05270 */
[----:B------:R-:W-:Y:S01]  /*0d60*/  IMAD.X R8, RZ, RZ, R8, P1 ;  /* 0x000000ffff087224 */ /* 0x000fe200008e0608 */
[----:B--2---:R-:W-:-:S06]  /*0d70*/  DSETP.GEU.AND P0, PT, R6, R10, PT ;  /* 0x0000000a0600722a */ /* 0x004fcc0003f0e000 */
[C---:B------:R-:W-:Y:S01]  /*0d80*/  SEL R0, R4.reuse, R0, !P0 ;  /* 0x0000000004007207 */ /* 0x040fe20004000000 */
[----:B------:R-:W-:Y:S01]  /*0d90*/  VIADD R4, R4, 0x1 ;  /* 0x0000000104047836 */ /* 0x000fe20000000000 */
[----:B------:R-:W-:Y:S02]  /*0da0*/  FSEL R10, R6, R10, !P0 ;  /* 0x0000000a060a7208 */ /* 0x000fe40004000000 */
[----:B------:R-:W-:Y:S01]  /*0db0*/  FSEL R11, R7, R11, !P0 ;  /* 0x0000000b070b7208 */ /* 0x000fe20004000000 */
[----:B------:R-:W-:Y:S06]  /*0dc0*/  BRA.U UP0, `(.L_x_48) ;  /* 0xfffffffd00cc7547 */ /* 0x000fec000b83ffff */
.L_x_43:
[----:B------:R-:W0:Y:S02]  /*0dd0*/  LDC.64 R4, c[0x0][0x380] ;  /* 0x0000e000ff047b82 */ /* 0x000e240000000a00 */
[----:B0-----:R-:W-:-:S05]  /*0de0*/  IMAD.WIDE R2, R2, 0x4, R4 ;  /* 0x0000000402027825 */ /* 0x001fca00078e0204 */
[----:B------:R-:W-:Y:S01]  /*0df0*/  STG.E desc[UR8][R2.64], R0 ;  /* 0x0000000002007986 */ /* 0x000fe2000c101908 */
[----:B------:R-:W-:Y:S05]  /*0e00*/  EXIT ;  /* 0x000000000000794d */ /* 0x000fea0003800000 */
.L_x_49:
        /* <DEDUP_REMOVED lines=15> */
.L_x_91:


//--------------------- .text._Z14calc_distancesPdS_S_ii --------------------------
	.section	.text._Z14calc_distancesPdS_S_ii,"ax",@progbits
	.align	128
        .global         _Z14calc_distancesPdS_S_ii
        .type           _Z14calc_distancesPdS_S_ii,@function
        .size           _Z14calc_distancesPdS_S_ii,(.L_x_85 - _Z14calc_distancesPdS_S_ii)
        .other          _Z14calc_distancesPdS_S_ii,@"STO_CUDA_ENTRY STV_DEFAULT"
_Z14calc_distancesPdS_S_ii:
.text._Z14calc_distancesPdS_S_ii:
[----:B------:R-:W-:Y:S01]  /*0000*/  LDC R1, c[0x0][0x37c] ;  /* 0x0000df00ff017b82 */ /* 0x000fe20000000800 */
[----:B------:R-:W0:Y:S01]  /*0010*/  LDCU UR9, c[0x0][0x398] ;  /* 0x00007300ff0977ac */ /* 0x000e220008000800 */
[----:B------:R-:W1:Y:S06]  /*0020*/  S2R R2, SR_TID.X ;  /* 0x0000000000027919 */ /* 0x000e6c0000002100 */
[----:B------:R-:W2:Y:S01]  /*0030*/  S2UR UR14, SR_CTAID.X ;  /* 0x00000000000e79c3 */ /* 0x000ea20000002500 */
[----:B------:R-:W-:Y:S01]  /*0040*/  CS2R R12, SRZ ;  /* 0x00000000000c7805 */ /* 0x000fe2000001ff00 */
[----:B------:R-:W3:Y:S01]  /*0050*/  LDCU.64 UR12, c[0x0][0x358] ;  /* 0x00006b00ff0c77ac */ /* 0x000ee20008000a00 */
[----:B0-----:R-:W-:-:S09]  /*0060*/  UISETP.GE.AND UP0, UPT, UR9, 0x1, UPT ;  /* 0x000000010900788c */ /* 0x001fd2000bf06270 */
[----:B---3--:R-:W-:Y:S05]  /*0070*/  BRA.U !UP0, `(.L_x_50) ;  /* 0x0000000d08107547 */ /* 0x008fea000b800000 */
[----:B------:R-:W-:Y:S02]  /*0080*/  UISETP.GE.U32.AND UP0, UPT, UR9, 0x4, UPT ;  /* 0x000000040900788c */ /* 0x000fe4000bf06070 */
[----:B-1----:R-:W-:Y:S01]  /*0090*/  IMAD R3, R2, UR9, RZ ;  /* 0x0000000902037c24 */ /* 0x002fe2000f8e02ff */
[----:B------:R-:W-:Y:S01]  /*00a0*/  CS2R R12, SRZ ;  /* 0x00000000000c7805 */ /* 0x000fe2000001ff00 */
[----:B--2---:R-:W-:Y:S02]  /*00b0*/  UIMAD UR5, UR14, UR9, URZ ;  /* 0x000000090e0572a4 */ /* 0x004fe4000f8e02ff */
[----:B------:R-:W-:Y:S01]  /*00c0*/  ULOP3.LUT UR6, UR9, 0x3, URZ, 0xc0, !UPT ;  /* 0x0000000309067892 */ /* 0x000fe2000f8ec0ff */
[----:B------:R-:W-:Y:S02]  /*00d0*/  UMOV UR4, URZ ;  /* 0x000000ff00047c82 */ /* 0x000fe40008000000 */
[----:B------:R-:W-:Y:S09]  /*00e0*/  BRA.U !UP0, `(.L_x_51) ;  /* 0x0000000908287547 */ /* 0x000ff2000b800000 */
[----:B------:R-:W0:Y:S01]  /*00f0*/  LDCU.64 UR10, c[0x0][0x388] ;  /* 0x00007100ff0a77ac */ /* 0x000e220008000a00 */
[----:B------:R-:W-:Y:S01]  /*0100*/  CS2R R12, SRZ ;  /* 0x00000000000c7805 */ /* 0x000fe2000001ff00 */
[----:B------:R-:W1:Y:S01]  /*0110*/  LDCU.64 UR16, c[0x0][0x390] ;  /* 0x00007200ff1077ac */ /* 0x000e620008000a00 */
[----:B------:R-:W-:-:S04]  /*0120*/  ULOP3.LUT UR4, UR9, 0x7ffffffc, URZ, 0xc0, !UPT ;  /* 0x7ffffffc09047892 */ /* 0x000fc8000f8ec0ff */
[----:B------:R-:W-:Y:S02]  /*0130*/  UIADD3 UR4, UPT, UPT, -UR4, URZ, URZ ;  /* 0x000000ff04047290 */ /* 0x000fe4000fffe1ff */
[----:B0-----:R-:W-:-:S04]  /*0140*/  ULEA UR7, UP0, UR5, UR10, 0x3 ;  /* 0x0000000a05077291 */ /* 0x001fc8000f8018ff */
[----:B------:R-:W-:Y:S01]  /*0150*/  ULEA.HI.X UR8, UR5, UR11, URZ, 0x3, UP0 ;  /* 0x0000000b05087291 */ /* 0x000fe200080f1cff */
[----:B-1----:R-:W-:Y:S01]  /*0160*/  LEA R6, P0, R3, UR16, 0x3 ;  /* 0x0000001003067c11 */ /* 0x002fe2000f8018ff */
[----:B------:R-:W-:-:S03]  /*0170*/  UIADD3 UR7, UP0, UPT, UR7, 0x10, URZ ;  /* 0x0000001007077890 */ /* 0x000fc6000ff1e0ff */
[----:B------:R-:W-:Y:S01]  /*0180*/  LEA.HI.X R7, R3, UR17, RZ, 0x3, P0 ;  /* 0x0000001103077c11 */ /* 0x000fe200080f1cff */
[----:B------:R-:W-:Y:S01]  /*0190*/  UIADD3.X UR8, UPT, UPT, URZ, UR8, URZ, UP0, !UPT ;  /* 0x00000008ff087290 */ /* 0x000fe200087fe4ff */
[----:B------:R-:W-:Y:S01]  /*01a0*/  IADD3 R6, P0, PT, R6, 0x10, RZ ;  /* 0x0000001006067810 */ /* 0x000fe20007f1e0ff */
[----:B------:R-:W-:-:S04]  /*01b0*/  IMAD.U32 R4, RZ, RZ, UR7 ;  /* 0x00000007ff047e24 */ /* 0x000fc8000f8e00ff */
[----:B------:R-:W-:Y:S02]  /*01c0*/  IMAD.X R7, RZ, RZ, R7, P0 ;  /* 0x000000ffff077224 */ /* 0x000fe400000e0607 */
[----:B------:R-:W-:-:S07]  /*01d0*/  IMAD.U32 R5, RZ, RZ, UR8 ;  /* 0x00000008ff057e24 */ /* 0x000fce000f8e00ff */
.L_x_67:
[----:B------:R-:W2:Y:S04]  /*01e0*/  LDG.E.64 R8, desc[UR12][R4.64+-0x10] ;  /* 0xfffff00c04087981 */ /* 0x000ea8000c1e1b00 */
[----:B------:R-:W2:Y:S01]  /*01f0*/  LDG.E.64 R10, desc[UR12][R6.64+-0x10] ;  /* 0xfffff00c060a7981 */ /* 0x000ea2000c1e1b00 */
[----:B------:R-:W-:Y:S01]  /*0200*/  BSSY.RECONVERGENT B0, `(.L_x_52) ;  /* 0x0000005000007945 */ /* 0x000fe20003800200 */
[----:B------:R-:W-:Y:S01]  /*0210*/  MOV R0, 0x250 ;  /* 0x0000025000007802 */ /* 0x000fe20000000f00 */
[----:B--2---:R-:W-:-:S08]  /*0220*/  DADD R8, R8, -R10 ;  /* 0x0000000008087229 */ /* 0x004fd0000000080a */
[----:B------:R-:W-:-:S11]  /*0230*/  DADD R22, -RZ, |R8| ;  /* 0x00000000ff167229 */ /* 0x000fd60000000508 */
[----:B------:R-:W-:Y:S05]  /*0240*/  CALL.REL.NOINC `($_Z14calc_distancesPdS_S_ii$__internal_accurate_pow) ;  /* 0x0000000c00c07944 */ /* 0x000fea0003c00000 */
[----:B------:R-:W-:Y:S05]  /*0250*/  BSYNC.RECONVERGENT B0 ;  /* 0x0000000000007941 */ /* 0x000fea0003800200 */
.L_x_52:
[----:B------:R-:W2:Y:S04]  /*0260*/  LDG.E.64 R16, desc[UR12][R4.64+-0x8] ;  /* 0xfffff80c04107981 */ /* 0x000ea8000c1e1b00 */
[----:B------:R-:W2:Y:S01]  /*0270*/  LDG.E.64 R20, desc[UR12][R6.64+-0x8] ;  /* 0xfffff80c06147981 */ /* 0x000ea2000c1e1b00 */
[C---:B------:R-:W-:Y:S01]  /*0280*/  DADD R10, R8.reuse, 2 ;  /* 0x40000000080a7429 */ /* 0x040fe20000000000 */
[----:B------:R-:W-:Y:S01]  /*0290*/  BSSY.RECONVERGENT B0, `(.L_x_53) ;  /* 0x0000010000007945 */ /* 0x000fe20003800200 */
[C---:B------:R-:W-:Y:S02]  /*02a0*/  DSETP.NEU.AND P1, PT, R8.reuse, RZ, PT ;  /* 0x000000ff0800722a */ /* 0x040fe40003f2d000 */
[----:B------:R-:W-:-:S04]  /*02b0*/  DSETP.NEU.AND P0, PT, R8, 1, PT ;  /* 0x3ff000000800742a */ /* 0x000fc80003f0d000 */
[----:B------:R-:W-:Y:S02]  /*02c0*/  FSEL R14, R14, RZ, P1 ;  /* 0x000000ff0e0e7208 */ /* 0x000fe40000800000 */
[----:B------:R-:W-:Y:S02]  /*02d0*/  LOP3.LUT R0, R11, 0x7ff00000, RZ, 0xc0, !PT ;  /* 0x7ff000000b007812 */ /* 0x000fe400078ec0ff */
[----:B------:R-:W-:Y:S02]  /*02e0*/  FSEL R15, R18, RZ, P1 ;  /* 0x000000ff120f7208 */ /* 0x000fe40000800000 */
[----:B------:R-:W-:Y:S01]  /*02f0*/  ISETP.NE.AND P2, PT, R0, 0x7ff00000, PT ;  /* 0x7ff000000000780c */ /* 0x000fe20003f45270 */
[----:B--2---:R-:W-:-:S08]  /*0300*/  DADD R10, R16, -R20 ;  /* 0x00000000100a7229 */ /* 0x004fd00000000814 */
        /* <DEDUP_REMOVED lines=8> */
.L_x_54:
[----:B------:R-:W-:Y:S05]  /*0390*/  BSYNC.RECONVERGENT B0 ;  /* 0x0000000000007941 */ /* 0x000fea0003800200 */
.L_x_53:
[----:B------:R-:W-:Y:S01]  /*03a0*/  FSEL R8, R14, RZ, P0 ;  /* 0x000000ff0e087208 */ /* 0x000fe20000000000 */
[----:B------:R-:W-:Y:S01]  /*03b0*/  BSSY.RECONVERGENT B0, `(.L_x_55) ;  /* 0x0000005000007945 */ /* 0x000fe20003800200 */
[----:B------:R-:W-:Y:S02]  /*03c0*/  FSEL R9, R15, 1.875, P0 ;  /* 0x3ff000000f097808 */ /* 0x000fe40000000000 */
[----:B------:R-:W-:-:S04]  /*03d0*/  MOV R0, 0x400 ;  /* 0x0000040000007802 */ /* 0x000fc80000000f00 */
[----:B------:R-:W-:-:S11]  /*03e0*/  DADD R12, R12, R8 ;  /* 0x000000000c0c7229 */ /* 0x000fd60000000008 */
[----:B------:R-:W-:Y:S05]  /*03f0*/  CALL.REL.NOINC `($_Z14calc_distancesPdS_S_ii$__internal_accurate_pow) ;  /* 0x0000000c00547944 */ /* 0x000fea0003c00000 */
[----:B------:R-:W-:Y:S05]  /*0400*/  BSYNC.RECONVERGENT B0 ;  /* 0x0000000000007941 */ /* 0x000fea0003800200 */
.L_x_55:
        /* <DEDUP_REMOVED lines=15> */
.L_x_58:
[----:B------:R-:W-:-:S11]  /*0500*/  DADD R14, R10, 2 ;  /* 0x400000000a0e7429 */ /* 0x000fd60000000000 */
.L_x_57:
[----:B------:R-:W-:Y:S05]  /*0510*/  BSYNC.RECONVERGENT B0 ;  /* 0x0000000000007941 */ /* 0x000fea0003800200 */
.L_x_56:
[----:B------:R-:W2:Y:S04]  /*0520*/  LDG.E.64 R8, desc[UR12][R4.64] ;  /* 0x0000000c04087981 */ /* 0x000ea8000c1e1b00 */
[----:B------:R-:W2:Y:S01]  /*0530*/  LDG.E.64 R16, desc[UR12][R6.64] ;  /* 0x0000000c06107981 */ /* 0x000ea2000c1e1b00 */
[----:B------:R-:W-:Y:S01]  /*0540*/  DSETP.NEU.AND P0, PT, R10, 1, PT ;  /* 0x3ff000000a00742a */ /* 0x000fe20003f0d000 */
[----:B------:R-:W-:Y:S01]  /*0550*/  BSSY.RECONVERGENT B0, `(.L_x_59) ;  /* 0x0000008000007945 */ /* 0x000fe20003800200 */
[----:B------:R-:W-:-:S04]  /*0560*/  MOV R0, 0x5d0 ;  /* 0x000005d000007802 */ /* 0x000fc80000000f00 */
[----:B------:R-:W-:Y:S02]  /*0570*/  FSEL R10, R14, RZ, P0 ;  /* 0x000000ff0e0a7208 */ /* 0x000fe40000000000 */
[----:B------:R-:W-:-:S06]  /*0580*/  FSEL R11, R15, 1.875, P0 ;  /* 0x3ff000000f0b7808 */ /* 0x000fcc0000000000 */
[----:B------:R-:W-:Y:S02]  /*0590*/  DADD R10, R12, R10 ;  /* 0x000000000c0a7229 */ /* 0x000fe4000000000a */
[----:B--2---:R-:W-:-:S08]  /*05a0*/  DADD R8, R8, -R16 ;  /* 0x0000000008087229 */ /* 0x004fd00000000810 */
[----:B------:R-:W-:-:S11]  /*05b0*/  DADD R22, -RZ, |R8| ;  /* 0x00000000ff167229 */ /* 0x000fd60000000508 */
[----:B------:R-:W-:Y:S05]  /*05c0*/  CALL.REL.NOINC `($_Z14calc_distancesPdS_S_ii$__internal_accurate_pow) ;  /* 0x0000000800e07944 */ /* 0x000fea0003c00000 */
[----:B------:R-:W-:Y:S05]  /*05d0*/  BSYNC.RECONVERGENT B0 ;  /* 0x0000000000007941 */ /* 0x000fea0003800200 */
.L_x_59:
        /* <DEDUP_REMOVED lines=15> */
.L_x_62:
[----:B------:R-:W-:-:S11]  /*06d0*/  DADD R14, R8, 2 ;  /* 0x40000000080e7429 */ /* 0x000fd60000000000 */
.L_x_61:
[----:B------:R-:W-:Y:S05]  /*06e0*/  BSYNC.RECONVERGENT B0 ;  /* 0x0000000000007941 */ /* 0x000fea0003800200 */
.L_x_60:
        /* <DEDUP_REMOVED lines=12> */
.L_x_63:
        /* <DEDUP_REMOVED lines=15> */
.L_x_66:
[----:B------:R-:W-:-:S11]  /*08a0*/  DADD R14, R12, 2 ;  /* 0x400000000c0e7429 */ /* 0x000fd60000000000 */
.L_x_65:
[----:B------:R-:W-:Y:S05]  /*08b0*/  BSYNC.RECONVERGENT B0 ;  /* 0x0000000000007941 */ /* 0x000fea0003800200 */
.L_x_64:
        /* <DEDUP_REMOVED lines=11> */
[----:B------:R-:W0:Y:S02]  /*0970*/  LDCU UR4, c[0x0][0x398] ;  /* 0x00007300ff0477ac */ /* 0x000e240008000800 */
[----:B0-----:R-:W-:-:S12]  /*0980*/  ULOP3.LUT UR4, UR4, 0x7ffffffc, URZ, 0xc0, !UPT ;  /* 0x7ffffffc04047892 */ /* 0x001fd8000f8ec0ff */
.L_x_51:
[----:B------:R-:W-:-:S09]  /*0990*/  UISETP.NE.AND UP0, UPT, UR6, URZ, UPT ;  /* 0x000000ff0600728c */ /* 0x000fd2000bf05270 */
[----:B------:R-:W-:Y:S05]  /*09a0*/  BRA.U !UP0, `(.L_x_50) ;  /* 0x0000000108c47547 */ /* 0x000fea000b800000 */
[----:B------:R-:W0:Y:S01]  /*09b0*/  LDCU.64 UR10, c[0x0][0x390] ;  /* 0x00007200ff0a77ac */ /* 0x000e220008000a00 */
[----:B------:R-:W-:Y:S01]  /*09c0*/  IADD3 R3, P0, PT, R3, UR4, RZ ;  /* 0x0000000403037c10 */ /* 0x000fe2000ff1e0ff */
[----:B------:R-:W1:Y:S04]  /*09d0*/  LDCU.64 UR8, c[0x0][0x388] ;  /* 0x00007100ff0877ac */ /* 0x000e680008000a00 */
[----:B------:R-:W-:Y:S01]  /*09e0*/  IMAD.X R0, RZ, RZ, RZ, P0 ;  /* 0x000000ffff007224 */ /* 0x000fe200000e06ff */
[----:B------:R-:W-:Y:S02]  /*09f0*/  UIADD3 UR5, UP0, UPT, UR5, UR4, URZ ;  /* 0x0000000405057290 */ /* 0x000fe4000ff1e0ff */
[----:B------:R-:W-:Y:S02]  /*0a00*/  UIADD3 UR6, UPT, UPT, -UR6, URZ, URZ ;  /* 0x000000ff06067290 */ /* 0x000fe4000fffe1ff */
[----:B------:R-:W-:Y:S01]  /*0a10*/  UIADD3.X UR7, UPT, UPT, URZ, URZ, URZ, UP0, !UPT ;  /* 0x000000ffff077290 */ /* 0x000fe200087fe4ff */
[----:B0-----:R-:W-:Y:S01]  /*0a20*/  LEA R4, P1, R3, UR10, 0x3 ;  /* 0x0000000a03047c11 */ /* 0x001fe2000f8218ff */
[----:B-1----:R-:W-:-:S03]  /*0a30*/  ULEA UR4, UP0, UR5, UR8, 0x3 ;  /* 0x0000000805047291 */ /* 0x002fc6000f8018ff */
[----:B------:R-:W-:Y:S01]  /*0a40*/  LEA.HI.X R5, R3, UR11, R0, 0x3, P1 ;  /* 0x0000000b03057c11 */ /* 0x000fe200088f1c00 */
[----:B------:R-:W-:-:S12]  /*0a50*/  ULEA.HI.X UR5, UR5, UR9, UR7, 0x3, UP0 ;  /* 0x0000000905057291 */ /* 0x000fd800080f1c07 */
.L_x_72:
[----:B------:R-:W-:Y:S01]  /*0a60*/  IMAD.U32 R10, RZ, RZ, UR4 ;  /* 0x00000004ff0a7e24 */ /* 0x000fe2000f8e00ff */
[----:B------:R-:W2:Y:S01]  /*0a70*/  LDG.E.64 R8, desc[UR12][R4.64] ;  /* 0x0000000c04087981 */ /* 0x000ea2000c1e1b00 */
[----:B------:R-:W-:-:S05]  /*0a80*/  IMAD.U32 R11, RZ, RZ, UR5 ;  /* 0x00000005ff0b7e24 */ /* 0x000fca000f8e00ff */
[----:B------:R-:W2:Y:S01]  /*0a90*/  LDG.E.64 R6, desc[UR12][R10.64] ;  /* 0x0000000c0a067981 */ /* 0x000ea2000c1e1b00 */
[----:B------:R-:W-:Y:S01]  /*0aa0*/  BSSY.RECONVERGENT B0, `(.L_x_68) ;  /* 0x0000005000007945 */ /* 0x000fe20003800200 */
[----:B------:R-:W-:Y:S01]  /*0ab0*/  MOV R0, 0xaf0 ;  /* 0x00000af000007802 */ /* 0x000fe20000000f00 */
[----:B--2---:R-:W-:-:S08]  /*0ac0*/  DADD R6, R6, -R8 ;  /* 0x0000000006067229 */ /* 0x004fd00000000808 */
[----:B------:R-:W-:-:S11]  /*0ad0*/  DADD R22, -RZ, |R6| ;  /* 0x00000000ff167229 */ /* 0x000fd60000000506 */
[----:B------:R-:W-:Y:S05]  /*0ae0*/  CALL.REL.NOINC `($_Z14calc_distancesPdS_S_ii$__internal_accurate_pow) ;  /* 0x0000000400987944 */ /* 0x000fea0003c00000 */
[----:B------:R-:W-:Y:S05]  /*0af0*/  BSYNC.RECONVERGENT B0 ;  /* 0x0000000000007941 */ /* 0x000fea0003800200 */
.L_x_68:
        /* <DEDUP_REMOVED lines=15> */
.L_x_71:
[----:B------:R-:W-:-:S11]  /*0bf0*/  DADD R14, R6, 2 ;  /* 0x40000000060e7429 */ /* 0x000fd60000000000 */
.L_x_70:
[----:B------:R-:W-:Y:S05]  /*0c00*/  BSYNC.RECONVERGENT B0 ;  /* 0x0000000000007941 */ /* 0x000fea0003800200 */
.L_x_69:
[----:B------:R-:W-:Y:S01]  /*0c10*/  UIADD3 UR4, UP0, UPT, UR4, 0x8, URZ ;  /* 0x0000000804047890 */ /* 0x000fe2000ff1e0ff */
[----:B------:R-:W-:Y:S01]  /*0c20*/  DSETP.NEU.AND P0, PT, R6, 1, PT ;  /* 0x3ff000000600742a */ /* 0x000fe20003f0d000 */
[----:B------:R-:W-:Y:S02]  /*0c30*/  UIADD3 UR6, UPT, UPT, UR6, 0x1, URZ ;  /* 0x0000000106067890 */ /* 0x000fe4000fffe0ff */
[----:B------:R-:W-:Y:S02]  /*0c40*/  UIADD3.X UR5, UPT, UPT, URZ, UR5, URZ, UP0, !UPT ;  /* 0x00000005ff057290 */ /* 0x000fe400087fe4ff */
[----:B------:R-:W-:Y:S01]  /*0c50*/  UISETP.NE.AND UP0, UPT, UR6, URZ, UPT ;  /* 0x000000ff0600728c */ /* 0x000fe2000bf05270 */
[----:B------:R-:W-:Y:S02]  /*0c60*/  FSEL R6, R14, RZ, P0 ;  /* 0x000000ff0e067208 */ /* 0x000fe40000000000 */
[----:B------:R-:W-:Y:S02]  /*0c70*/  FSEL R7, R15, 1.875, P0 ;  /* 0x3ff000000f077808 */ /* 0x000fe40000000000 */
[----:B------:R-:W-:-:S04]  /*0c80*/  IADD3 R4, P0, PT, R4, 0x8, RZ ;  /* 0x0000000804047810 */ /* 0x000fc80007f1e0ff */
[----:B------:R-:W-:Y:S01]  /*0c90*/  DADD R12, R12, R6 ;  /* 0x000000000c0c7229 */ /* 0x000fe20000000006 */
[----:B------:R-:W-:Y:S01]  /*0ca0*/  IMAD.X R5, RZ, RZ, R5, P0 ;  /* 0x000000ffff057224 */ /* 0x000fe200000e0605 */
[----:B------:R-:W-:Y:S09]  /*0cb0*/  BRA.U UP0, `(.L_x_72) ;  /* 0xfffffffd00687547 */ /* 0x000ff2000b83ffff */
.L_x_50:
        /* <DEDUP_REMOVED lines=20> */
[----:B-12---:R-:W-:Y:S05]  /*0e00*/  CALL.REL.NOINC `($__internal_2_$__cuda_sm20_dsqrt_rn_f64_mediumpath_v1) ;  /* 0x00000000001c7944 */ /* 0x006fea0003c00000 */
.L_x_74:
[----:B--2---:R-:W-:Y:S05]  /*0e10*/  BSYNC.RECONVERGENT B0 ;  /* 0x0000000000007941 */ /* 0x004fea0003800200 */
.L_x_73:
[----:B------:R-:W1:Y:S08]  /*0e20*/  LDC R3, c[0x0][0x39c] ;  /* 0x0000e700ff037b82 */ /* 0x000e700000000800 */
[----:B------:R-:W0:Y:S01]  /*0e30*/  LDC.64 R4, c[0x0][0x380] ;  /* 0x0000e000ff047b82 */ /* 0x000e220000000a00 */
[----:B-1----:R-:W-:-:S04]  /*0e40*/  IMAD R3, R3, UR14, R2 ;  /* 0x0000000e03037c24 */ /* 0x002fc8000f8e0202 */
[----:B0-----:R-:W-:-:S05]  /*0e50*/  IMAD.WIDE.U32 R2, R3, 0x8, R4 ;  /* 0x0000000803027825 */ /* 0x001fca00078e0004 */
[----:B------:R-:W-:Y:S01]  /*0e60*/  STG.E.64 desc[UR12][R2.64], R6 ;  /* 0x0000000602007986 */ /* 0x000fe2000c101b0c */
[----:B------:R-:W-:Y:S05]  /*0e70*/  EXIT ;  /* 0x000000000000794d */ /* 0x000fea0003800000 */
        .weak           $__internal_2_$__cuda_sm20_dsqrt_rn_f64_mediumpath_v1
        .type           $__internal_2_$__cuda_sm20_dsqrt_rn_f64_mediumpath_v1,@function
        .size           $__internal_2_$__cuda_sm20_dsqrt_rn_f64_mediumpath_v1,($_Z14calc_distancesPdS_S_ii$__internal_accurate_pow - $__internal_2_$__cuda_sm20_dsqrt_rn_f64_mediumpath_v1)
$__internal_2_$__cuda_sm20_dsqrt_rn_f64_mediumpath_v1:
        /* <DEDUP_REMOVED lines=14> */
.L_x_76:
        /* <DEDUP_REMOVED lines=24> */
.L_x_78:
[----:B------:R-:W-:-:S11]  /*10e0*/  DADD R4, R6, R6 ;  /* 0x0000000006047229 */ /* 0x000fd60000000006 */
.L_x_77:
[----:B------:R-:W-:Y:S05]  /*10f0*/  BSYNC.RECONVERGENT B1 ;  /* 0x0000000000017941 */ /* 0x000fea0003800200 */
.L_x_75:
[----:B------:R-:W-:Y:S02]  /*1100*/  IMAD.MOV.U32 R6, RZ, RZ, R4 ;  /* 0x000000ffff067224 */ /* 0x000fe400078e0004 */
[----:B------:R-:W-:Y:S02]  /*1110*/  IMAD.MOV.U32 R7, RZ, RZ, R5 ;  /* 0x000000ffff077224 */ /* 0x000fe400078e0005 */
[----:B------:R-:W-:Y:S02]  /*1120*/  IMAD.MOV.U32 R4, RZ, RZ, R0 ;  /* 0x000000ffff047224 */ /* 0x000fe400078e0000 */
[----:B------:R-:W-:-:S04]  /*1130*/  IMAD.MOV.U32 R5, RZ, RZ, 0x0 ;  /* 0x00000000ff057424 */ /* 0x000fc800078e00ff */
[----:B------:R-:W-:Y:S05]  /*1140*/  RET.REL.NODEC R4 `(_Z14calc_distancesPdS_S_ii) ;  /* 0xffffffec04ac7950 */ /* 0x000fea0003c3ffff */
        .type           $_Z14calc_distancesPdS_S_ii$__internal_accurate_pow,@function
        .size           $_Z14calc_distancesPdS_S_ii$__internal_accurate_pow,(.L_x_85 - $_Z14calc_distancesPdS_S_ii$__internal_accurate_pow)
$_Z14calc_distancesPdS_S_ii$__internal_accurate_pow:
[----:B------:R-:W-:Y:S01]  /*1150*/  ISETP.GT.U32.AND P0, PT, R23, 0xfffff, PT ;  /* 0x000fffff1700780c */ /* 0x000fe20003f04070 */
[----:B------:R-:W-:Y:S01]  /*1160*/  IMAD.MOV.U32 R14, RZ, RZ, R23 ;  /* 0x000000ffff0e7224 */ /* 0x000fe200078e0017 */
[----:B------:R-:W-:Y:S01]  /*1170*/  UMOV UR8, 0x7d2cafe2 ;  /* 0x7d2cafe200087882 */ /* 0x000fe20000000000 */
[----:B------:R-:W-:Y:S01]  /*1180*/  IMAD.MOV.U32 R16, RZ, RZ, RZ ;  /* 0x000000ffff107224 */ /* 0x000fe200078e00ff */
[----:B------:R-:W-:Y:S01]  /*1190*/  UMOV UR9, 0x3eb0f5ff ;  /* 0x3eb0f5ff00097882 */ /* 0x000fe20000000000 */
[----:B------:R-:W-:Y:S01]  /*11a0*/  UMOV UR10, 0x3b39803f ;  /* 0x3b39803f000a7882 */ /* 0x000fe20000000000 */
[----:B------:R-:W-:-:S07]  /*11b0*/  UMOV UR11, 0x3c7abc9e ;  /* 0x3c7abc9e000b7882 */ /* 0x000fce0000000000 */
[----:B------:R-:W-:-:S10]  /*11c0*/  @!P0 DMUL R24, R22, 1.80143985094819840000e+16 ;  /* 0x4350000016188828 */ /* 0x000fd40000000000 */
[----:B------:R-:W-:Y:S02]  /*11d0*/  @!P0 IMAD.MOV.U32 R14, RZ, RZ, R25 ;  /* 0x000000ffff0e8224 */ /* 0x000fe400078e0019 */
[----:B------:R-:W-:-:S03]  /*11e0*/  @!P0 IMAD.MOV.U32 R22, RZ, RZ, R24 ;  /* 0x000000ffff168224 */ /* 0x000fc600078e0018 */
[----:B------:R-:W-:Y:S01]  /*11f0*/  LOP3.LUT R14, R14, 0x800fffff, RZ, 0xc0, !PT ;  /* 0x800fffff0e0e7812 */ /* 0x000fe200078ec0ff */
[----:B------:R-:W-:-:S03]  /*1200*/  IMAD.MOV.U32 R20, RZ, RZ, R22 ;  /* 0x000000ffff147224 */ /* 0x000fc600078e0016 */
[----:B------:R-:W-:-:S04]  /*1210*/  LOP3.LUT R15, R14, 0x3ff00000, RZ, 0xfc, !PT ;  /* 0x3ff000000e0f7812 */ /* 0x000fc800078efcff */
[----:B------:R-:W-:Y:S01]  /*1220*/  ISETP.GE.U32.AND P1, PT, R15, 0x3ff6a09f, PT ;  /* 0x3ff6a09f0f00780c */ /* 0x000fe20003f26070 */
[----:B------:R-:W-:-:S12]  /*1230*/  IMAD.MOV.U32 R21, RZ, RZ, R15 ;  /* 0x000000ffff157224 */ /* 0x000fd800078e000f */
[----:B------:R-:W-:-:S04]  /*1240*/  @P1 VIADD R14, R21, 0xfff00000 ;  /* 0xfff00000150e1836 */ /* 0x000fc80000000000 */
[----:B------:R-:W-:-:S06]  /*1250*/  @P1 IMAD.MOV.U32 R21, RZ, RZ, R14 ;  /* 0x000000ffff151224 */ /* 0x000fcc00078e000e */
[C---:B------:R-:W-:Y:S02]  /*1260*/  DADD R28, R20.reuse, 1 ;  /* 0x3ff00000141c7429 */ /* 0x040fe40000000000 */
[----:B------:R-:W-:-:S04]  /*1270*/  DADD R14, R20, -1 ;  /* 0xbff00000140e7429 */ /* 0x000fc80000000000 */
[----:B------:R-:W0:Y:S02]  /*1280*/  MUFU.RCP64H R17, R29 ;  /* 0x0000001d00117308 */ /* 0x000e240000001800 */
[----:B0-----:R-:W-:Y:S01]  /*1290*/  DFMA R18, -R28, R16, 1 ;  /* 0x3ff000001c12742b */ /* 0x001fe20000000110 */
[----:B------:R-:W-:Y:S02]  /*12a0*/  SHF.R.U32.HI R28, RZ, 0x14, R23 ;  /* 0x00000014ff1c7819 */ /* 0x000fe40000011617 */
[----:B------:R-:W-:-:S05]  /*12b0*/  @!P0 LEA.HI R28, R25, 0xffffffca, RZ, 0xc ;  /* 0xffffffca191c8811 */ /* 0x000fca00078f60ff */
        /* <DEDUP_REMOVED lines=28> */
[----:B------:R-:W-:-:S03]  /*1480*/  UMOV UR9, 0x3fb55555 ;  /* 0x3fb5555500097882 */ /* 0x000fc60000000000 */
[----:B------:R-:W-:Y:S02]  /*1490*/  VIADD R23, R17, 0x100000 ;  /* 0x0010000011177836 */ /* 0x000fe40000000000 */
[----:B------:R-:W-:Y:S01]  /*14a0*/  IMAD.MOV.U32 R22, RZ, RZ, R16 ;  /* 0x000000ffff167224 */ /* 0x000fe200078e0010 */
[----:B------:R-:W-:-:S08]  /*14b0*/  DFMA R14, R26, R20, UR8 ;  /* 0x000000081a0e7e2b */ /* 0x000fd00008000014 */
[----:B------:R-:W-:Y:S01]  /*14c0*/  DADD R18, -R14, UR8 ;  /* 0x000000080e127e29 */ /* 0x000fe20008000100 */
[----:B------:R-:W-:Y:S01]  /*14d0*/  UMOV UR8, 0xb9e7b0 ;  /* 0x00b9e7b000087882 */ /* 0x000fe20000000000 */
[----:B------:R-:W-:-:S06]  /*14e0*/  UMOV UR9, 0x3c46a4cb ;  /* 0x3c46a4cb00097882 */ /* 0x000fcc0000000000 */
[----:B------:R-:W-:Y:S02]  /*14f0*/  DFMA R18, R26, R20, R18 ;  /* 0x000000141a12722b */ /* 0x000fe40000000012 */
[----:B------:R-:W-:-:S06]  /*1500*/  DMUL R20, R30, R30 ;  /* 0x0000001e1e147228 */ /* 0x000fcc0000000000 */
[----:B------:R-:W-:Y:S01]  /*1510*/  DADD R18, R18, -UR8 ;  /* 0x8000000812127e29 */ /* 0x000fe20008000000 */
[----:B------:R-:W-:Y:S01]  /*1520*/  UMOV UR8, 0x80000000 ;  /* 0x8000000000087882 */ /* 0x000fe20000000000 */
[C---:B------:R-:W-:Y:S01]  /*1530*/  DFMA R26, R30.reuse, R30, -R20 ;  /* 0x0000001e1e1a722b */ /* 0x040fe20000000814 */
[----:B------:R-:W-:Y:S01]  /*1540*/  UMOV UR9, 0x43300000 ;  /* 0x4330000000097882 */ /* 0x000fe20000000000 */
[----:B------:R-:W-:-:S06]  /*1550*/  DMUL R24, R30, R20 ;  /* 0x000000141e187228 */ /* 0x000fcc0000000000 */
[C---:B------:R-:W-:Y:S02]  /*1560*/  DFMA R22, R30.reuse, R22, R26 ;  /* 0x000000161e16722b */ /* 0x040fe4000000001a */
[----:B------:R-:W-:-:S08]  /*1570*/  DFMA R26, R30, R20, -R24 ;  /* 0x000000141e1a722b */ /* 0x000fd00000000818 */
[----:B------:R-:W-:Y:S02]  /*1580*/  DFMA R26, R16, R20, R26 ;  /* 0x00000014101a722b */ /* 0x000fe4000000001a */
[----:B------:R-:W-:-:S06]  /*1590*/  DADD R20, R14, R18 ;  /* 0x000000000e147229 */ /* 0x000fcc0000000012 */
[----:B------:R-:W-:Y:S02]  /*15a0*/  DFMA R22, R30, R22, R26 ;  /* 0x000000161e16722b */ /* 0x000fe4000000001a */
[----:B------:R-:W-:-:S08]  /*15b0*/  DADD R26, R14, -R20 ;  /* 0x000000000e1a7229 */ /* 0x000fd00000000814 */
[----:B------:R-:W-:Y:S02]  /*15c0*/  DADD R26, R18, R26 ;  /* 0x00000000121a7229 */ /* 0x000fe4000000001a */
[----:B------:R-:W-:-:S08]  /*15d0*/  DMUL R18, R20, R24 ;  /* 0x0000001814127228 */ /* 0x000fd00000000000 */
        /* <DEDUP_REMOVED lines=8> */
[----:B------:R-:W-:Y:S01]  /*1660*/  DADD R30, R14, R30 ;  /* 0x000000000e1e7229 */ /* 0x000fe2000000001e */
[C---:B------:R-:W-:Y:S02]  /*1670*/  VIADD R14, R28.reuse, 0xfffffc01 ;  /* 0xfffffc011c0e7836 */ /* 0x040fe40000000000 */
[----:B------:R-:W-:Y:S02]  /*1680*/  @P1 VIADD R14, R28, 0xfffffc02 ;  /* 0xfffffc021c0e1836 */ /* 0x000fe40000000000 */
[----:B------:R-:W-:-:S03]  /*1690*/  IMAD.MOV.U32 R15, RZ, RZ, 0x43300000 ;  /* 0x43300000ff0f7424 */ /* 0x000fc600078e00ff */
[----:B------:R-:W-:Y:S01]  /*16a0*/  DADD R18, R18, R30 ;  /* 0x0000000012127229 */ /* 0x000fe2000000001e */
[----:B------:R-:W-:-:S07]  /*16b0*/  LOP3.LUT R14, R14, 0x80000000, RZ, 0x3c, !PT ;  /* 0x800000000e0e7812 */ /* 0x000fce00078e3cff */
[----:B------:R-:W-:Y:S02]  /*16c0*/  DADD R16, R16, R18 ;  /* 0x0000000010107229 */ /* 0x000fe40000000012 */
[----:B------:R-:W-:Y:S01]  /*16d0*/  DADD R18, R14, -UR8 ;  /* 0x800000080e127e29 */ /* 0x000fe20008000000 */
[----:B------:R-:W-:Y:S01]  /*16e0*/  UMOV UR8, 0xfefa39ef ;  /* 0xfefa39ef00087882 */ /* 0x000fe20000000000 */
[----:B------:R-:W-:-:S04]  /*16f0*/  UMOV UR9, 0x3fe62e42 ;  /* 0x3fe62e4200097882 */ /* 0x000fc80000000000 */
        /* <DEDUP_REMOVED lines=72> */
.L_x_79:
[----:B------:R-:W-:Y:S01]  /*1b80*/  DFMA R18, R18, R20, R20 ;  /* 0x000000141212722b */ /* 0x000fe20000000014 */
[----:B------:R-:W-:Y:S01]  /*1b90*/  IMAD.MOV.U32 R16, RZ, RZ, R0 ;  /* 0x000000ffff107224 */ /* 0x000fe200078e0000 */
[----:B------:R-:W-:Y:S01]  /*1ba0*/  DSETP.NEU.AND P0, PT, |R20|, +INF , PT ;  /* 0x7ff000001400742a */ /* 0x000fe20003f0d200 */
[----:B------:R-:W-:-:S07]  /*1bb0*/  IMAD.MOV.U32 R17, RZ, RZ, 0x0 ;  /* 0x00000000ff117424 */ /* 0x000fce00078e00ff */
[----:B------:R-:W-:Y:S02]  /*1bc0*/  FSEL R14, R20, R18, !P0 ;  /* 0x00000012140e7208 */ /* 0x000fe40004000000 */
[----:B------:R-:W-:Y:S01]  /*1bd0*/  FSEL R18, R21, R19, !P0 ;  /* 0x0000001315127208 */ /* 0x000fe20004000000 */
[----:B------:R-:W-:Y:S06]  /*1be0*/  RET.REL.NODEC R16 `(_Z14calc_distancesPdS_S_ii) ;  /* 0xffffffe410047950 */ /* 0x000fec0003c3ffff */
.L_x_80:
        /* <DEDUP_REMOVED lines=9> */
.L_x_85:


//--------------------- .nv.shared.reserved.0     --------------------------
	.section	.nv.shared.reserved.0,"aw",@nobits
	.weak		__nv_reservedSMEM_offset_0_alias
	.size		__nv_reservedSMEM_offset_0_alias, 0, 64
	.other		__nv_reservedSMEM_offset_0_alias,@"STO_CUDA_RESERVED_SHARED STV_DEFAULT"
__nv_reservedSMEM_offset_0_alias:
	.zero		0
	.zero		64


//--------------------- .nv.constant0._Z24checkDistanceAboveThreshPidiiPdS0_ --------------------------
	.section	.nv.constant0._Z24checkDistanceAboveThreshPidiiPdS0_,"a",@progbits
	.sectionflags	@""
	.align	4
.nv.constant0._Z24checkDistanceAboveThreshPidiiPdS0_:
	.zero		936


//--------------------- .nv.constant0._Z18divideAcrossLabelsPdPii --------------------------
	.section	.nv.constant0._Z18divideAcrossLabelsPdPii,"a",@progbits
	.sectionflags	@""
	.align	4
.nv.constant0._Z18divideAcrossLabelsPdPii:
	.zero		916


//--------------------- .nv.constant0._Z13sumLabelFreqsPiS_i --------------------------
	.section	.nv.constant0._Z13sumLabelFreqsPiS_i,"a",@progbits
	.sectionflags	@""
	.align	4
.nv.constant0._Z13sumLabelFreqsPiS_i:
	.zero		916


//--------------------- .nv.constant0._Z21sumPointsAcrossLabelsPiPdS0_i --------------------------
	.section	.nv.constant0._Z21sumPointsAcrossLabelsPiPdS0_i,"a",@progbits
	.sectionflags	@""
	.align	4
.nv.constant0._Z21sumPointsAcrossLabelsPiPdS0_i:
	.zero		924


//--------------------- .nv.constant0._Z7zeroOutPdi --------------------------
	.section	.nv.constant0._Z7zeroOutPdi,"a",@progbits
	.sectionflags	@""
	.align	4
.nv.constant0._Z7zeroOutPdi:
	.zero		908


//--------------------- .nv.constant0._Z12updateLabelsPiPdii --------------------------
	.section	.nv.constant0._Z12updateLabelsPiPdii,"a",@progbits
	.sectionflags	@""
	.align	4
.nv.constant0._Z12updateLabelsPiPdii:
	.zero		920


//--------------------- .nv.constant0._Z14calc_distancesPdS_S_ii --------------------------
	.section	.nv.constant0._Z14calc_distancesPdS_S_ii,"a",@progbits
	.sectionflags	@""
	.align	4
.nv.constant0._Z14calc_distancesPdS_S_ii:
	.zero		928


//--------------------- SYMBOLS --------------------------

	.type		.nv.reservedSmem.offset0,@object
	.size		.nv.reservedSmem.offset0,0x4
